//
// Generated by NVIDIA NVVM Compiler
//
// Compiler Build ID: CL-36424714
// Cuda compilation tools, release 13.0, V13.0.88
// Based on NVVM 20.0.0
//

.version 9.0
.target sm_100
.address_size 64

	// .globl	_Z11AMatrix2BinPfPiiiiii
// _ZZ13MatrixMulXnorPiS_PfPhiiiiiiiE21__popcount_tab_shared has been demoted
// _ZZ13MatrixMulXnorPiS_PfPhiiiiiiiE13a_rect_shared has been demoted
// _ZZ13MatrixMulXnorPiS_PfPhiiiiiiiE13b_rect_shared has been demoted

.visible .entry _Z11AMatrix2BinPfPiiiiii(
	.param .u64 .ptr .align 1 _Z11AMatrix2BinPfPiiiiii_param_0,
	.param .u64 .ptr .align 1 _Z11AMatrix2BinPfPiiiiii_param_1,
	.param .u32 _Z11AMatrix2BinPfPiiiiii_param_2,
	.param .u32 _Z11AMatrix2BinPfPiiiiii_param_3,
	.param .u32 _Z11AMatrix2BinPfPiiiiii_param_4,
	.param .u32 _Z11AMatrix2BinPfPiiiiii_param_5,
	.param .u32 _Z11AMatrix2BinPfPiiiiii_param_6
)
{
	.reg .pred 	%p<49>;
	.reg .b32 	%r<222>;
	.reg .b32 	%f<32>;
	.reg .b64 	%rd<26>;

	ld.param.u64 	%rd5, [_Z11AMatrix2BinPfPiiiiii_param_0];
	ld.param.u64 	%rd6, [_Z11AMatrix2BinPfPiiiiii_param_1];
	ld.param.u32 	%r58, [_Z11AMatrix2BinPfPiiiiii_param_2];
	ld.param.u32 	%r59, [_Z11AMatrix2BinPfPiiiiii_param_3];
	ld.param.u32 	%r62, [_Z11AMatrix2BinPfPiiiiii_param_4];
	ld.param.u32 	%r60, [_Z11AMatrix2BinPfPiiiiii_param_5];
	ld.param.u32 	%r61, [_Z11AMatrix2BinPfPiiiiii_param_6];
	cvta.to.global.u64 	%rd1, %rd5;
	cvta.to.global.u64 	%rd2, %rd6;
	mov.u32 	%r63, %tid.x;
	mov.u32 	%r64, %ctaid.x;
	mov.u32 	%r1, %ntid.x;
	mul.lo.s32 	%r2, %r60, %r62;
	mad.lo.s32 	%r220, %r64, %r1, %r63;
	setp.ge.s32 	%p1, %r220, %r2;
	@%p1 bra 	$L__BB0_22;
	mov.u32 	%r65, %nctaid.x;
	setp.lt.s32 	%p2, %r61, 1;
	mul.lo.s32 	%r4, %r65, %r1;
	@%p2 bra 	$L__BB0_17;
	and.b32  	%r5, %r61, 15;
	and.b32  	%r6, %r61, 7;
	add.s32 	%r7, %r6, -1;
	and.b32  	%r8, %r61, 2147483632;
	and.b32  	%r9, %r61, 3;
	neg.s32 	%r10, %r8;
	add.s64 	%rd3, %rd1, -28;
$L__BB0_3:
	setp.lt.u32 	%p8, %r61, 16;
	div.s32 	%r12, %r220, %r60;
	mul.lo.s32 	%r103, %r12, %r60;
	sub.s32 	%r13, %r220, %r103;
	mul.lo.s32 	%r14, %r12, %r58;
	mad.lo.s32 	%r15, %r61, %r13, %r61;
	add.s32 	%r16, %r15, %r14;
	mov.b32 	%r207, 1;
	mov.b32 	%r210, 0;
	mov.u32 	%r217, %r210;
	@%p8 bra 	$L__BB0_6;
	add.s32 	%r106, %r14, %r15;
	add.s32 	%r201, %r106, -1;
	mov.b32 	%r217, 0;
	mov.b32 	%r207, 1;
	mov.u32 	%r202, %r10;
$L__BB0_5:
	.pragma "nounroll";
	mul.wide.s32 	%rd17, %r201, 4;
	add.s64 	%rd18, %rd3, %rd17;
	ld.global.f32 	%f1, [%rd18+28];
	setp.eq.f32 	%p9, %f1, 0f3F800000;
	selp.b32 	%r107, %r207, 0, %p9;
	add.s32 	%r108, %r107, %r217;
	shl.b32 	%r109, %r207, 1;
	ld.global.f32 	%f2, [%rd18+24];
	setp.eq.f32 	%p10, %f2, 0f3F800000;
	selp.b32 	%r110, %r109, 0, %p10;
	add.s32 	%r111, %r110, %r108;
	shl.b32 	%r112, %r207, 2;
	ld.global.f32 	%f3, [%rd18+20];
	setp.eq.f32 	%p11, %f3, 0f3F800000;
	selp.b32 	%r113, %r112, 0, %p11;
	add.s32 	%r114, %r113, %r111;
	shl.b32 	%r115, %r207, 3;
	ld.global.f32 	%f4, [%rd18+16];
	setp.eq.f32 	%p12, %f4, 0f3F800000;
	selp.b32 	%r116, %r115, 0, %p12;
	add.s32 	%r117, %r116, %r114;
	shl.b32 	%r118, %r207, 4;
	ld.global.f32 	%f5, [%rd18+12];
	setp.eq.f32 	%p13, %f5, 0f3F800000;
	selp.b32 	%r119, %r118, 0, %p13;
	add.s32 	%r120, %r119, %r117;
	shl.b32 	%r121, %r207, 5;
	ld.global.f32 	%f6, [%rd18+8];
	setp.eq.f32 	%p14, %f6, 0f3F800000;
	selp.b32 	%r122, %r121, 0, %p14;
	add.s32 	%r123, %r122, %r120;
	shl.b32 	%r124, %r207, 6;
	ld.global.f32 	%f7, [%rd18+4];
	setp.eq.f32 	%p15, %f7, 0f3F800000;
	selp.b32 	%r125, %r124, 0, %p15;
	add.s32 	%r126, %r125, %r123;
	shl.b32 	%r127, %r207, 7;
	ld.global.f32 	%f8, [%rd18];
	setp.eq.f32 	%p16, %f8, 0f3F800000;
	selp.b32 	%r128, %r127, 0, %p16;
	add.s32 	%r129, %r128, %r126;
	shl.b32 	%r130, %r207, 8;
	ld.global.f32 	%f9, [%rd18+-4];
	setp.eq.f32 	%p17, %f9, 0f3F800000;
	selp.b32 	%r131, %r130, 0, %p17;
	add.s32 	%r132, %r131, %r129;
	shl.b32 	%r133, %r207, 9;
	ld.global.f32 	%f10, [%rd18+-8];
	setp.eq.f32 	%p18, %f10, 0f3F800000;
	selp.b32 	%r134, %r133, 0, %p18;
	add.s32 	%r135, %r134, %r132;
	shl.b32 	%r136, %r207, 10;
	ld.global.f32 	%f11, [%rd18+-12];
	setp.eq.f32 	%p19, %f11, 0f3F800000;
	selp.b32 	%r137, %r136, 0, %p19;
	add.s32 	%r138, %r137, %r135;
	shl.b32 	%r139, %r207, 11;
	ld.global.f32 	%f12, [%rd18+-16];
	setp.eq.f32 	%p20, %f12, 0f3F800000;
	selp.b32 	%r140, %r139, 0, %p20;
	add.s32 	%r141, %r140, %r138;
	shl.b32 	%r142, %r207, 12;
	ld.global.f32 	%f13, [%rd18+-20];
	setp.eq.f32 	%p21, %f13, 0f3F800000;
	selp.b32 	%r143, %r142, 0, %p21;
	add.s32 	%r144, %r143, %r141;
	shl.b32 	%r145, %r207, 13;
	ld.global.f32 	%f14, [%rd18+-24];
	setp.eq.f32 	%p22, %f14, 0f3F800000;
	selp.b32 	%r146, %r145, 0, %p22;
	add.s32 	%r147, %r146, %r144;
	shl.b32 	%r148, %r207, 14;
	ld.global.f32 	%f15, [%rd18+-28];
	setp.eq.f32 	%p23, %f15, 0f3F800000;
	selp.b32 	%r149, %r148, 0, %p23;
	add.s32 	%r150, %r149, %r147;
	shl.b32 	%r151, %r207, 15;
	ld.global.f32 	%f16, [%rd18+-32];
	setp.eq.f32 	%p24, %f16, 0f3F800000;
	selp.b32 	%r152, %r151, 0, %p24;
	add.s32 	%r217, %r152, %r150;
	shl.b32 	%r207, %r207, 16;
	add.s32 	%r202, %r202, 16;
	add.s32 	%r201, %r201, -16;
	setp.ne.s32 	%p25, %r202, 0;
	mov.u32 	%r210, %r8;
	@%p25 bra 	$L__BB0_5;
$L__BB0_6:
	setp.eq.s32 	%p26, %r5, 0;
	@%p26 bra 	$L__BB0_16;
	add.s32 	%r154, %r5, -1;
	setp.lt.u32 	%p27, %r154, 7;
	@%p27 bra 	$L__BB0_9;
	not.b32 	%r155, %r210;
	add.s32 	%r156, %r16, %r155;
	mul.wide.s32 	%rd19, %r156, 4;
	add.s64 	%rd20, %rd1, %rd19;
	ld.global.f32 	%f17, [%rd20];
	setp.eq.f32 	%p28, %f17, 0f3F800000;
	selp.b32 	%r157, %r207, 0, %p28;
	add.s32 	%r158, %r157, %r217;
	shl.b32 	%r159, %r207, 1;
	ld.global.f32 	%f18, [%rd20+-4];
	setp.eq.f32 	%p29, %f18, 0f3F800000;
	selp.b32 	%r160, %r159, 0, %p29;
	add.s32 	%r161, %r160, %r158;
	shl.b32 	%r162, %r207, 2;
	ld.global.f32 	%f19, [%rd20+-8];
	setp.eq.f32 	%p30, %f19, 0f3F800000;
	selp.b32 	%r163, %r162, 0, %p30;
	add.s32 	%r164, %r163, %r161;
	shl.b32 	%r165, %r207, 3;
	ld.global.f32 	%f20, [%rd20+-12];
	setp.eq.f32 	%p31, %f20, 0f3F800000;
	selp.b32 	%r166, %r165, 0, %p31;
	add.s32 	%r167, %r166, %r164;
	shl.b32 	%r168, %r207, 4;
	ld.global.f32 	%f21, [%rd20+-16];
	setp.eq.f32 	%p32, %f21, 0f3F800000;
	selp.b32 	%r169, %r168, 0, %p32;
	add.s32 	%r170, %r169, %r167;
	shl.b32 	%r171, %r207, 5;
	ld.global.f32 	%f22, [%rd20+-20];
	setp.eq.f32 	%p33, %f22, 0f3F800000;
	selp.b32 	%r172, %r171, 0, %p33;
	add.s32 	%r173, %r172, %r170;
	shl.b32 	%r174, %r207, 6;
	ld.global.f32 	%f23, [%rd20+-24];
	setp.eq.f32 	%p34, %f23, 0f3F800000;
	selp.b32 	%r175, %r174, 0, %p34;
	add.s32 	%r176, %r175, %r173;
	shl.b32 	%r177, %r207, 7;
	ld.global.f32 	%f24, [%rd20+-28];
	setp.eq.f32 	%p35, %f24, 0f3F800000;
	selp.b32 	%r178, %r177, 0, %p35;
	add.s32 	%r217, %r178, %r176;
	shl.b32 	%r207, %r207, 8;
	add.s32 	%r210, %r210, 8;
$L__BB0_9:
	setp.eq.s32 	%p36, %r6, 0;
	@%p36 bra 	$L__BB0_16;
	setp.lt.u32 	%p37, %r7, 3;
	@%p37 bra 	$L__BB0_12;
	not.b32 	%r180, %r210;
	add.s32 	%r181, %r16, %r180;
	mul.wide.s32 	%rd21, %r181, 4;
	add.s64 	%rd22, %rd1, %rd21;
	ld.global.f32 	%f25, [%rd22];
	setp.eq.f32 	%p38, %f25, 0f3F800000;
	selp.b32 	%r182, %r207, 0, %p38;
	add.s32 	%r183, %r182, %r217;
	shl.b32 	%r184, %r207, 1;
	ld.global.f32 	%f26, [%rd22+-4];
	setp.eq.f32 	%p39, %f26, 0f3F800000;
	selp.b32 	%r185, %r184, 0, %p39;
	add.s32 	%r186, %r185, %r183;
	shl.b32 	%r187, %r207, 2;
	ld.global.f32 	%f27, [%rd22+-8];
	setp.eq.f32 	%p40, %f27, 0f3F800000;
	selp.b32 	%r188, %r187, 0, %p40;
	add.s32 	%r189, %r188, %r186;
	shl.b32 	%r190, %r207, 3;
	ld.global.f32 	%f28, [%rd22+-12];
	setp.eq.f32 	%p41, %f28, 0f3F800000;
	selp.b32 	%r191, %r190, 0, %p41;
	add.s32 	%r217, %r191, %r189;
	shl.b32 	%r207, %r207, 4;
	add.s32 	%r210, %r210, 4;
$L__BB0_12:
	setp.eq.s32 	%p42, %r9, 0;
	@%p42 bra 	$L__BB0_16;
	setp.eq.s32 	%p43, %r9, 1;
	not.b32 	%r192, %r210;
	add.s32 	%r193, %r16, %r192;
	mul.wide.s32 	%rd23, %r193, 4;
	add.s64 	%rd4, %rd1, %rd23;
	ld.global.f32 	%f29, [%rd4];
	setp.eq.f32 	%p44, %f29, 0f3F800000;
	selp.b32 	%r194, %r207, 0, %p44;
	add.s32 	%r217, %r194, %r217;
	@%p43 bra 	$L__BB0_16;
	setp.eq.s32 	%p45, %r9, 2;
	shl.b32 	%r195, %r207, 1;
	ld.global.f32 	%f30, [%rd4+-4];
	setp.eq.f32 	%p46, %f30, 0f3F800000;
	selp.b32 	%r196, %r195, 0, %p46;
	add.s32 	%r217, %r196, %r217;
	@%p45 bra 	$L__BB0_16;
	shl.b32 	%r197, %r207, 2;
	ld.global.f32 	%f31, [%rd4+-8];
	setp.eq.f32 	%p47, %f31, 0f3F800000;
	selp.b32 	%r198, %r197, 0, %p47;
	add.s32 	%r217, %r198, %r217;
$L__BB0_16:
	mad.lo.s32 	%r199, %r12, %r59, %r13;
	mul.wide.s32 	%rd24, %r199, 4;
	add.s64 	%rd25, %rd2, %rd24;
	st.global.u32 	[%rd25], %r217;
	add.s32 	%r220, %r220, %r4;
	setp.lt.s32 	%p48, %r220, %r2;
	@%p48 bra 	$L__BB0_3;
	bra.uni 	$L__BB0_22;
$L__BB0_17:
	add.s32 	%r66, %r220, %r4;
	max.s32 	%r67, %r2, %r66;
	setp.lt.s32 	%p3, %r66, %r2;
	selp.u32 	%r68, 1, 0, %p3;
	add.s32 	%r69, %r66, %r68;
	sub.s32 	%r70, %r67, %r69;
	div.u32 	%r71, %r70, %r4;
	add.s32 	%r49, %r71, %r68;
	and.b32  	%r72, %r49, 3;
	setp.eq.s32 	%p4, %r72, 3;
	@%p4 bra 	$L__BB0_20;
	add.s32 	%r74, %r49, 1;
	and.b32  	%r50, %r74, 3;
	mov.b32 	%r219, 0;
$L__BB0_19:
	.pragma "nounroll";
	div.s32 	%r75, %r220, %r60;
	mul.lo.s32 	%r76, %r75, %r60;
	sub.s32 	%r77, %r220, %r76;
	mad.lo.s32 	%r78, %r75, %r59, %r77;
	mul.wide.s32 	%rd7, %r78, 4;
	add.s64 	%rd8, %rd2, %rd7;
	mov.b32 	%r79, 0;
	st.global.u32 	[%rd8], %r79;
	add.s32 	%r220, %r220, %r4;
	add.s32 	%r219, %r219, 1;
	setp.ne.s32 	%p5, %r219, %r50;
	@%p5 bra 	$L__BB0_19;
$L__BB0_20:
	setp.lt.u32 	%p6, %r49, 3;
	@%p6 bra 	$L__BB0_22;
$L__BB0_21:
	div.s32 	%r80, %r220, %r60;
	mul.lo.s32 	%r81, %r80, %r60;
	sub.s32 	%r82, %r220, %r81;
	mad.lo.s32 	%r83, %r80, %r59, %r82;
	mul.wide.s32 	%rd9, %r83, 4;
	add.s64 	%rd10, %rd2, %rd9;
	mov.b32 	%r84, 0;
	st.global.u32 	[%rd10], %r84;
	add.s32 	%r85, %r220, %r4;
	div.s32 	%r86, %r85, %r60;
	mul.lo.s32 	%r87, %r86, %r60;
	sub.s32 	%r88, %r85, %r87;
	mad.lo.s32 	%r89, %r86, %r59, %r88;
	mul.wide.s32 	%rd11, %r89, 4;
	add.s64 	%rd12, %rd2, %rd11;
	st.global.u32 	[%rd12], %r84;
	add.s32 	%r90, %r85, %r4;
	div.s32 	%r91, %r90, %r60;
	mul.lo.s32 	%r92, %r91, %r60;
	sub.s32 	%r93, %r90, %r92;
	mad.lo.s32 	%r94, %r91, %r59, %r93;
	mul.wide.s32 	%rd13, %r94, 4;
	add.s64 	%rd14, %rd2, %rd13;
	st.global.u32 	[%rd14], %r84;
	add.s32 	%r95, %r90, %r4;
	div.s32 	%r96, %r95, %r60;
	mul.lo.s32 	%r97, %r96, %r60;
	sub.s32 	%r98, %r95, %r97;
	mad.lo.s32 	%r99, %r96, %r59, %r98;
	mul.wide.s32 	%rd15, %r99, 4;
	add.s64 	%rd16, %rd2, %rd15;
	st.global.u32 	[%rd16], %r84;
	add.s32 	%r220, %r95, %r4;
	setp.lt.s32 	%p7, %r220, %r2;
	@%p7 bra 	$L__BB0_21;
$L__BB0_22:
	ret;

}
	// .globl	_Z11BMatrix2BinPfPiiiiii
.visible .entry _Z11BMatrix2BinPfPiiiiii(
	.param .u64 .ptr .align 1 _Z11BMatrix2BinPfPiiiiii_param_0,
	.param .u64 .ptr .align 1 _Z11BMatrix2BinPfPiiiiii_param_1,
	.param .u32 _Z11BMatrix2BinPfPiiiiii_param_2,
	.param .u32 _Z11BMatrix2BinPfPiiiiii_param_3,
	.param .u32 _Z11BMatrix2BinPfPiiiiii_param_4,
	.param .u32 _Z11BMatrix2BinPfPiiiiii_param_5,
	.param .u32 _Z11BMatrix2BinPfPiiiiii_param_6
)
{
	.reg .pred 	%p<32>;
	.reg .b32 	%r<222>;
	.reg .b32 	%f<16>;
	.reg .b64 	%rd<47>;

	ld.param.u64 	%rd3, [_Z11BMatrix2BinPfPiiiiii_param_0];
	ld.param.u64 	%rd4, [_Z11BMatrix2BinPfPiiiiii_param_1];
	ld.param.u32 	%r72, [_Z11BMatrix2BinPfPiiiiii_param_2];
	ld.param.u32 	%r73, [_Z11BMatrix2BinPfPiiiiii_param_3];
	ld.param.u32 	%r76, [_Z11BMatrix2BinPfPiiiiii_param_4];
	ld.param.u32 	%r74, [_Z11BMatrix2BinPfPiiiiii_param_5];
	ld.param.u32 	%r75, [_Z11BMatrix2BinPfPiiiiii_param_6];
	cvta.to.global.u64 	%rd1, %rd3;
	cvta.to.global.u64 	%rd2, %rd4;
	mov.u32 	%r77, %tid.x;
	mov.u32 	%r78, %ctaid.x;
	mov.u32 	%r1, %ntid.x;
	mul.lo.s32 	%r2, %r74, %r76;
	mad.lo.s32 	%r220, %r78, %r1, %r77;
	setp.ge.s32 	%p1, %r220, %r2;
	@%p1 bra 	$L__BB1_20;
	mov.u32 	%r79, %nctaid.x;
	setp.lt.s32 	%p2, %r75, 1;
	mul.lo.s32 	%r4, %r79, %r1;
	@%p2 bra 	$L__BB1_15;
	and.b32  	%r5, %r75, 7;
	and.b32  	%r114, %r75, 2147483640;
	neg.s32 	%r6, %r114;
$L__BB1_3:
	setp.lt.u32 	%p8, %r75, 8;
	div.s32 	%r8, %r220, %r74;
	mul.lo.s32 	%r118, %r8, %r74;
	sub.s32 	%r9, %r220, %r118;
	mad.lo.s32 	%r10, %r75, %r9, %r75;
	mov.b32 	%r207, 1;
	mov.b32 	%r210, 0;
	mov.u32 	%r217, %r210;
	@%p8 bra 	$L__BB1_6;
	add.s32 	%r121, %r10, -3;
	mad.lo.s32 	%r202, %r72, %r121, %r8;
	add.s32 	%r122, %r10, -4;
	mad.lo.s32 	%r201, %r72, %r122, %r8;
	add.s32 	%r123, %r10, -5;
	mad.lo.s32 	%r200, %r72, %r123, %r8;
	add.s32 	%r124, %r10, -6;
	mad.lo.s32 	%r199, %r72, %r124, %r8;
	add.s32 	%r125, %r10, -7;
	mad.lo.s32 	%r198, %r72, %r125, %r8;
	add.s32 	%r126, %r10, -8;
	mad.lo.s32 	%r197, %r72, %r126, %r8;
	add.s32 	%r127, %r10, -2;
	mad.lo.s32 	%r196, %r72, %r127, %r8;
	add.s32 	%r128, %r10, -1;
	mad.lo.s32 	%r194, %r72, %r128, %r8;
	mov.b32 	%r217, 0;
	mov.b32 	%r207, 1;
	mov.u32 	%r195, %r6;
$L__BB1_5:
	.pragma "nounroll";
	and.b32  	%r210, %r75, 2147483640;
	mul.wide.s32 	%rd15, %r194, 4;
	add.s64 	%rd16, %rd1, %rd15;
	ld.global.f32 	%f1, [%rd16];
	setp.eq.f32 	%p9, %f1, 0f3F800000;
	selp.b32 	%r129, %r207, 0, %p9;
	add.s32 	%r130, %r129, %r217;
	shl.b32 	%r131, %r207, 1;
	mul.wide.s32 	%rd17, %r196, 4;
	add.s64 	%rd18, %rd1, %rd17;
	ld.global.f32 	%f2, [%rd18];
	setp.eq.f32 	%p10, %f2, 0f3F800000;
	selp.b32 	%r132, %r131, 0, %p10;
	add.s32 	%r133, %r132, %r130;
	shl.b32 	%r134, %r207, 2;
	mul.wide.s32 	%rd19, %r202, 4;
	add.s64 	%rd20, %rd1, %rd19;
	ld.global.f32 	%f3, [%rd20];
	setp.eq.f32 	%p11, %f3, 0f3F800000;
	selp.b32 	%r135, %r134, 0, %p11;
	add.s32 	%r136, %r135, %r133;
	shl.b32 	%r137, %r207, 3;
	mul.wide.s32 	%rd21, %r201, 4;
	add.s64 	%rd22, %rd1, %rd21;
	ld.global.f32 	%f4, [%rd22];
	setp.eq.f32 	%p12, %f4, 0f3F800000;
	selp.b32 	%r138, %r137, 0, %p12;
	add.s32 	%r139, %r138, %r136;
	shl.b32 	%r140, %r207, 4;
	mul.wide.s32 	%rd23, %r200, 4;
	add.s64 	%rd24, %rd1, %rd23;
	ld.global.f32 	%f5, [%rd24];
	setp.eq.f32 	%p13, %f5, 0f3F800000;
	selp.b32 	%r141, %r140, 0, %p13;
	add.s32 	%r142, %r141, %r139;
	shl.b32 	%r143, %r207, 5;
	mul.wide.s32 	%rd25, %r199, 4;
	add.s64 	%rd26, %rd1, %rd25;
	ld.global.f32 	%f6, [%rd26];
	setp.eq.f32 	%p14, %f6, 0f3F800000;
	selp.b32 	%r144, %r143, 0, %p14;
	add.s32 	%r145, %r144, %r142;
	shl.b32 	%r146, %r207, 6;
	mul.wide.s32 	%rd27, %r198, 4;
	add.s64 	%rd28, %rd1, %rd27;
	ld.global.f32 	%f7, [%rd28];
	setp.eq.f32 	%p15, %f7, 0f3F800000;
	selp.b32 	%r147, %r146, 0, %p15;
	add.s32 	%r148, %r147, %r145;
	shl.b32 	%r149, %r207, 7;
	mul.wide.s32 	%rd29, %r197, 4;
	add.s64 	%rd30, %rd1, %rd29;
	ld.global.f32 	%f8, [%rd30];
	setp.eq.f32 	%p16, %f8, 0f3F800000;
	selp.b32 	%r150, %r149, 0, %p16;
	add.s32 	%r217, %r150, %r148;
	shl.b32 	%r207, %r207, 8;
	shl.b32 	%r151, %r72, 3;
	sub.s32 	%r202, %r202, %r151;
	sub.s32 	%r201, %r201, %r151;
	sub.s32 	%r200, %r200, %r151;
	sub.s32 	%r199, %r199, %r151;
	sub.s32 	%r198, %r198, %r151;
	sub.s32 	%r197, %r197, %r151;
	sub.s32 	%r196, %r196, %r151;
	add.s32 	%r195, %r195, 8;
	sub.s32 	%r194, %r194, %r151;
	setp.ne.s32 	%p17, %r195, 0;
	@%p17 bra 	$L__BB1_5;
$L__BB1_6:
	setp.eq.s32 	%p18, %r5, 0;
	@%p18 bra 	$L__BB1_14;
	add.s32 	%r153, %r5, -1;
	setp.lt.u32 	%p19, %r153, 3;
	@%p19 bra 	$L__BB1_9;
	not.b32 	%r154, %r210;
	add.s32 	%r155, %r10, %r154;
	mad.lo.s32 	%r156, %r155, %r72, %r8;
	mul.wide.s32 	%rd31, %r156, 4;
	add.s64 	%rd32, %rd1, %rd31;
	ld.global.f32 	%f9, [%rd32];
	setp.eq.f32 	%p20, %f9, 0f3F800000;
	selp.b32 	%r157, %r207, 0, %p20;
	add.s32 	%r158, %r157, %r217;
	shl.b32 	%r159, %r207, 1;
	sub.s32 	%r160, %r10, %r210;
	add.s32 	%r161, %r160, -2;
	mul.lo.s32 	%r162, %r161, %r72;
	add.s32 	%r163, %r162, %r8;
	mul.wide.s32 	%rd33, %r163, 4;
	add.s64 	%rd34, %rd1, %rd33;
	ld.global.f32 	%f10, [%rd34];
	setp.eq.f32 	%p21, %f10, 0f3F800000;
	selp.b32 	%r164, %r159, 0, %p21;
	add.s32 	%r165, %r164, %r158;
	shl.b32 	%r166, %r207, 2;
	sub.s32 	%r167, %r162, %r72;
	add.s32 	%r168, %r167, %r8;
	mul.wide.s32 	%rd35, %r168, 4;
	add.s64 	%rd36, %rd1, %rd35;
	ld.global.f32 	%f11, [%rd36];
	setp.eq.f32 	%p22, %f11, 0f3F800000;
	selp.b32 	%r169, %r166, 0, %p22;
	add.s32 	%r170, %r169, %r165;
	shl.b32 	%r171, %r207, 3;
	sub.s32 	%r172, %r167, %r72;
	add.s32 	%r173, %r172, %r8;
	mul.wide.s32 	%rd37, %r173, 4;
	add.s64 	%rd38, %rd1, %rd37;
	ld.global.f32 	%f12, [%rd38];
	setp.eq.f32 	%p23, %f12, 0f3F800000;
	selp.b32 	%r174, %r171, 0, %p23;
	add.s32 	%r217, %r174, %r170;
	shl.b32 	%r207, %r207, 4;
	add.s32 	%r210, %r210, 4;
$L__BB1_9:
	and.b32  	%r176, %r75, 3;
	setp.eq.s32 	%p24, %r176, 0;
	@%p24 bra 	$L__BB1_14;
	setp.eq.s32 	%p25, %r176, 1;
	@%p25 bra 	$L__BB1_12;
	not.b32 	%r177, %r210;
	add.s32 	%r178, %r10, %r177;
	mad.lo.s32 	%r179, %r178, %r72, %r8;
	mul.wide.s32 	%rd39, %r179, 4;
	add.s64 	%rd40, %rd1, %rd39;
	ld.global.f32 	%f13, [%rd40];
	setp.eq.f32 	%p26, %f13, 0f3F800000;
	selp.b32 	%r180, %r207, 0, %p26;
	add.s32 	%r181, %r180, %r217;
	shl.b32 	%r182, %r207, 1;
	sub.s32 	%r183, %r10, %r210;
	add.s32 	%r184, %r183, -2;
	mad.lo.s32 	%r185, %r184, %r72, %r8;
	mul.wide.s32 	%rd41, %r185, 4;
	add.s64 	%rd42, %rd1, %rd41;
	ld.global.f32 	%f14, [%rd42];
	setp.eq.f32 	%p27, %f14, 0f3F800000;
	selp.b32 	%r186, %r182, 0, %p27;
	add.s32 	%r217, %r186, %r181;
	shl.b32 	%r207, %r207, 2;
	add.s32 	%r210, %r210, 2;
$L__BB1_12:
	and.b32  	%r187, %r75, 1;
	setp.eq.b32 	%p28, %r187, 1;
	not.pred 	%p29, %p28;
	@%p29 bra 	$L__BB1_14;
	not.b32 	%r188, %r210;
	add.s32 	%r189, %r10, %r188;
	mad.lo.s32 	%r190, %r189, %r72, %r8;
	mul.wide.s32 	%rd43, %r190, 4;
	add.s64 	%rd44, %rd1, %rd43;
	ld.global.f32 	%f15, [%rd44];
	setp.eq.f32 	%p30, %f15, 0f3F800000;
	selp.b32 	%r191, %r207, 0, %p30;
	add.s32 	%r217, %r191, %r217;
$L__BB1_14:
	mad.lo.s32 	%r192, %r9, %r73, %r8;
	mul.wide.s32 	%rd45, %r192, 4;
	add.s64 	%rd46, %rd2, %rd45;
	st.global.u32 	[%rd46], %r217;
	add.s32 	%r220, %r220, %r4;
	setp.lt.s32 	%p31, %r220, %r2;
	@%p31 bra 	$L__BB1_3;
	bra.uni 	$L__BB1_20;
$L__BB1_15:
	add.s32 	%r80, %r220, %r4;
	max.s32 	%r81, %r2, %r80;
	setp.lt.s32 	%p3, %r80, %r2;
	selp.u32 	%r82, 1, 0, %p3;
	add.s32 	%r83, %r80, %r82;
	sub.s32 	%r84, %r81, %r83;
	div.u32 	%r85, %r84, %r4;
	add.s32 	%r63, %r85, %r82;
	and.b32  	%r86, %r63, 3;
	setp.eq.s32 	%p4, %r86, 3;
	@%p4 bra 	$L__BB1_18;
	add.s32 	%r88, %r63, 1;
	and.b32  	%r64, %r88, 3;
	mov.b32 	%r219, 0;
$L__BB1_17:
	.pragma "nounroll";
	div.s32 	%r89, %r220, %r74;
	mul.lo.s32 	%r90, %r89, %r74;
	sub.s32 	%r91, %r220, %r90;
	mad.lo.s32 	%r92, %r91, %r73, %r89;
	mul.wide.s32 	%rd5, %r92, 4;
	add.s64 	%rd6, %rd2, %rd5;
	mov.b32 	%r93, 0;
	st.global.u32 	[%rd6], %r93;
	add.s32 	%r220, %r220, %r4;
	add.s32 	%r219, %r219, 1;
	setp.ne.s32 	%p5, %r219, %r64;
	@%p5 bra 	$L__BB1_17;
$L__BB1_18:
	setp.lt.u32 	%p6, %r63, 3;
	@%p6 bra 	$L__BB1_20;
$L__BB1_19:
	div.s32 	%r94, %r220, %r74;
	mul.lo.s32 	%r95, %r94, %r74;
	sub.s32 	%r96, %r220, %r95;
	mad.lo.s32 	%r97, %r96, %r73, %r94;
	mul.wide.s32 	%rd7, %r97, 4;
	add.s64 	%rd8, %rd2, %rd7;
	mov.b32 	%r98, 0;
	st.global.u32 	[%rd8], %r98;
	add.s32 	%r99, %r220, %r4;
	div.s32 	%r100, %r99, %r74;
	mul.lo.s32 	%r101, %r100, %r74;
	sub.s32 	%r102, %r99, %r101;
	mad.lo.s32 	%r103, %r102, %r73, %r100;
	mul.wide.s32 	%rd9, %r103, 4;
	add.s64 	%rd10, %rd2, %rd9;
	st.global.u32 	[%rd10], %r98;
	add.s32 	%r104, %r99, %r4;
	div.s32 	%r105, %r104, %r74;
	mul.lo.s32 	%r106, %r105, %r74;
	sub.s32 	%r107, %r104, %r106;
	mad.lo.s32 	%r108, %r107, %r73, %r105;
	mul.wide.s32 	%rd11, %r108, 4;
	add.s64 	%rd12, %rd2, %rd11;
	st.global.u32 	[%rd12], %r98;
	add.s32 	%r109, %r104, %r4;
	div.s32 	%r110, %r109, %r74;
	mul.lo.s32 	%r111, %r110, %r74;
	sub.s32 	%r112, %r109, %r111;
	mad.lo.s32 	%r113, %r112, %r73, %r110;
	mul.wide.s32 	%rd13, %r113, 4;
	add.s64 	%rd14, %rd2, %rd13;
	st.global.u32 	[%rd14], %r98;
	add.s32 	%r220, %r109, %r4;
	setp.lt.s32 	%p7, %r220, %r2;
	@%p7 bra 	$L__BB1_19;
$L__BB1_20:
	ret;

}
	// .globl	_Z13MatrixMulXnorPiS_PfPhiiiiiii
.visible .entry _Z13MatrixMulXnorPiS_PfPhiiiiiii(
	.param .u64 .ptr .align 1 _Z13MatrixMulXnorPiS_PfPhiiiiiii_param_0,
	.param .u64 .ptr .align 1 _Z13MatrixMulXnorPiS_PfPhiiiiiii_param_1,
	.param .u64 .ptr .align 1 _Z13MatrixMulXnorPiS_PfPhiiiiiii_param_2,
	.param .u64 .ptr .align 1 _Z13MatrixMulXnorPiS_PfPhiiiiiii_param_3,
	.param .u32 _Z13MatrixMulXnorPiS_PfPhiiiiiii_param_4,
	.param .u32 _Z13MatrixMulXnorPiS_PfPhiiiiiii_param_5,
	.param .u32 _Z13MatrixMulXnorPiS_PfPhiiiiiii_param_6,
	.param .u32 _Z13MatrixMulXnorPiS_PfPhiiiiiii_param_7,
	.param .u32 _Z13MatrixMulXnorPiS_PfPhiiiiiii_param_8,
	.param .u32 _Z13MatrixMulXnorPiS_PfPhiiiiiii_param_9,
	.param .u32 _Z13MatrixMulXnorPiS_PfPhiiiiiii_param_10
)
{
	.reg .pred 	%p<23>;
	.reg .b16 	%rs<6>;
	.reg .b32 	%r<502>;
	.reg .b32 	%f<2>;
	.reg .b64 	%rd<54>;
	// demoted variable
	.shared .align 1 .b8 _ZZ13MatrixMulXnorPiS_PfPhiiiiiiiE21__popcount_tab_shared[256];
	// demoted variable
	.shared .align 4 .b8 _ZZ13MatrixMulXnorPiS_PfPhiiiiiiiE13a_rect_shared[512];
	// demoted variable
	.shared .align 4 .b8 _ZZ13MatrixMulXnorPiS_PfPhiiiiiiiE13b_rect_shared[512];
	ld.param.u64 	%rd10, [_Z13MatrixMulXnorPiS_PfPhiiiiiii_param_0];
	ld.param.u64 	%rd11, [_Z13MatrixMulXnorPiS_PfPhiiiiiii_param_1];
	ld.param.u64 	%rd12, [_Z13MatrixMulXnorPiS_PfPhiiiiiii_param_3];
	ld.param.u32 	%r53, [_Z13MatrixMulXnorPiS_PfPhiiiiiii_param_5];
	ld.param.u32 	%r55, [_Z13MatrixMulXnorPiS_PfPhiiiiiii_param_7];
	ld.param.u32 	%r56, [_Z13MatrixMulXnorPiS_PfPhiiiiiii_param_8];
	cvta.to.global.u64 	%rd1, %rd12;
	cvta.to.global.u64 	%rd2, %rd10;
	cvta.to.global.u64 	%rd3, %rd11;
	mov.u32 	%r1, %tid.x;
	mov.u32 	%r2, %tid.y;
	mov.u32 	%r3, %ctaid.x;
	mov.u32 	%r4, %ctaid.y;
	mov.u32 	%r5, %ntid.x;
	mov.u32 	%r6, %ntid.y;
	mad.lo.s32 	%r493, %r2, %r5, %r1;
	setp.gt.u32 	%p1, %r493, 255;
	@%p1 bra 	$L__BB2_7;
	mul.lo.s32 	%r8, %r5, %r6;
	add.s32 	%r59, %r493, %r8;
	max.u32 	%r60, %r59, 256;
	setp.lt.u32 	%p2, %r59, 256;
	selp.u32 	%r61, 1, 0, %p2;
	add.s32 	%r62, %r59, %r61;
	sub.s32 	%r63, %r60, %r62;
	div.u32 	%r64, %r63, %r8;
	add.s32 	%r9, %r64, %r61;
	and.b32  	%r65, %r9, 3;
	setp.eq.s32 	%p3, %r65, 3;
	@%p3 bra 	$L__BB2_4;
	mul.wide.u32 	%rd13, %r2, %r5;
	cvt.u64.u32 	%rd14, %r1;
	add.s64 	%rd15, %rd13, %rd14;
	add.s64 	%rd53, %rd1, %rd15;
	add.s32 	%r66, %r9, 1;
	and.b32  	%r67, %r66, 3;
	neg.s32 	%r491, %r67;
	cvt.u64.u32 	%rd16, %r8;
$L__BB2_3:
	.pragma "nounroll";
	ld.global.u8 	%rs1, [%rd53];
	mov.u32 	%r68, _ZZ13MatrixMulXnorPiS_PfPhiiiiiiiE21__popcount_tab_shared;
	add.s32 	%r69, %r68, %r493;
	st.shared.u8 	[%r69], %rs1;
	add.s32 	%r493, %r493, %r8;
	add.s64 	%rd53, %rd53, %rd16;
	add.s32 	%r491, %r491, 1;
	setp.ne.s32 	%p4, %r491, 0;
	@%p4 bra 	$L__BB2_3;
$L__BB2_4:
	setp.lt.u32 	%p5, %r9, 3;
	@%p5 bra 	$L__BB2_7;
	mov.u32 	%r70, _ZZ13MatrixMulXnorPiS_PfPhiiiiiiiE21__popcount_tab_shared;
$L__BB2_6:
	cvt.u64.u32 	%rd17, %r493;
	add.s64 	%rd18, %rd1, %rd17;
	ld.global.u8 	%rs2, [%rd18];
	add.s32 	%r71, %r70, %r493;
	st.shared.u8 	[%r71], %rs2;
	add.s32 	%r72, %r493, %r8;
	cvt.u64.u32 	%rd19, %r72;
	add.s64 	%rd20, %rd1, %rd19;
	ld.global.u8 	%rs3, [%rd20];
	add.s32 	%r73, %r71, %r8;
	st.shared.u8 	[%r73], %rs3;
	add.s32 	%r74, %r72, %r8;
	cvt.u64.u32 	%rd21, %r74;
	add.s64 	%rd22, %rd1, %rd21;
	ld.global.u8 	%rs4, [%rd22];
	add.s32 	%r75, %r73, %r8;
	st.shared.u8 	[%r75], %rs4;
	add.s32 	%r76, %r74, %r8;
	cvt.u64.u32 	%rd23, %r76;
	add.s64 	%rd24, %rd1, %rd23;
	ld.global.u8 	%rs5, [%rd24];
	add.s32 	%r77, %r75, %r8;
	st.shared.u8 	[%r77], %rs5;
	add.s32 	%r493, %r76, %r8;
	setp.lt.u32 	%p6, %r493, 256;
	@%p6 bra 	$L__BB2_6;
$L__BB2_7:
	bar.sync 	0;
	setp.lt.s32 	%p7, %r56, 1;
	mov.b32 	%r501, 0;
	@%p7 bra 	$L__BB2_23;
	shl.b32 	%r80, %r2, 6;
	mov.u32 	%r81, _ZZ13MatrixMulXnorPiS_PfPhiiiiiiiE13a_rect_shared;
	add.s32 	%r18, %r81, %r80;
	mad.lo.s32 	%r19, %r3, %r5, %r1;
	shl.b32 	%r82, %r1, 2;
	mov.u32 	%r83, _ZZ13MatrixMulXnorPiS_PfPhiiiiiiiE13b_rect_shared;
	add.s32 	%r20, %r83, %r82;
	add.s32 	%r21, %r1, %r5;
	max.s32 	%r84, %r55, %r21;
	setp.lt.s32 	%p8, %r21, %r55;
	selp.u32 	%r85, 1, 0, %p8;
	add.s32 	%r86, %r21, %r85;
	sub.s32 	%r87, %r84, %r86;
	div.u32 	%r88, %r87, %r5;
	add.s32 	%r22, %r88, %r85;
	add.s32 	%r23, %r2, %r6;
	max.s32 	%r89, %r55, %r23;
	setp.lt.s32 	%p9, %r23, %r55;
	selp.u32 	%r90, 1, 0, %p9;
	add.s32 	%r91, %r23, %r90;
	sub.s32 	%r92, %r89, %r91;
	div.u32 	%r93, %r92, %r6;
	add.s32 	%r24, %r93, %r90;
	add.s32 	%r25, %r18, %r82;
	shl.b32 	%r26, %r5, 2;
	add.s32 	%r27, %r25, %r26;
	add.s32 	%r28, %r21, %r5;
	shl.b32 	%r94, %r2, 5;
	add.s32 	%r29, %r20, %r94;
	shl.b32 	%r30, %r6, 5;
	add.s32 	%r31, %r29, %r30;
	add.s32 	%r32, %r23, %r6;
	mov.b32 	%r495, 0;
	cvt.u64.u32 	%rd31, %r26;
	mov.u32 	%r501, %r495;
$L__BB2_9:
	setp.ge.s32 	%p10, %r1, %r55;
	@%p10 bra 	$L__BB2_15;
	ld.param.u32 	%r486, [_Z13MatrixMulXnorPiS_PfPhiiiiiii_param_4];
	and.b32  	%r35, %r22, 3;
	setp.eq.s32 	%p11, %r35, 3;
	mad.lo.s32 	%r95, %r4, %r6, %r2;
	mul.lo.s32 	%r96, %r486, %r95;
	mad.lo.s32 	%r36, %r495, %r55, %r96;
	mov.u32 	%r497, %r1;
	@%p11 bra 	$L__BB2_14;
	setp.eq.s32 	%p12, %r35, 0;
	add.s32 	%r97, %r36, %r1;
	mul.wide.s32 	%rd25, %r97, 4;
	add.s64 	%rd7, %rd2, %rd25;
	ld.global.u32 	%r98, [%rd7];
	st.shared.u32 	[%r25], %r98;
	mov.u32 	%r497, %r21;
	@%p12 bra 	$L__BB2_14;
	setp.eq.s32 	%p13, %r35, 1;
	add.s64 	%rd8, %rd7, %rd31;
	ld.global.u32 	%r99, [%rd8];
	st.shared.u32 	[%r27], %r99;
	mov.u32 	%r497, %r28;
	@%p13 bra 	$L__BB2_14;
	add.s32 	%r497, %r28, %r5;
	cvt.u64.u32 	%rd27, %r26;
	add.s64 	%rd28, %rd8, %rd27;
	ld.global.u32 	%r100, [%rd28];
	add.s32 	%r101, %r27, %r26;
	st.shared.u32 	[%r101], %r100;
$L__BB2_14:
	setp.lt.u32 	%p14, %r22, 3;
	@%p14 bra 	$L__BB2_15;
	bra.uni 	$L__BB2_24;
$L__BB2_15:
	setp.ge.s32 	%p16, %r2, %r55;
	@%p16 bra 	$L__BB2_22;
	and.b32  	%r39, %r24, 3;
	setp.eq.s32 	%p17, %r39, 3;
	mul.lo.s32 	%r40, %r495, %r55;
	mov.u32 	%r498, %r2;
	@%p17 bra 	$L__BB2_20;
	setp.eq.s32 	%p18, %r39, 0;
	add.s32 	%r41, %r2, %r40;
	mad.lo.s32 	%r112, %r41, %r53, %r19;
	mul.wide.s32 	%rd35, %r112, 4;
	add.s64 	%rd36, %rd3, %rd35;
	ld.global.u32 	%r113, [%rd36];
	st.shared.u32 	[%r29], %r113;
	mov.u32 	%r498, %r23;
	@%p18 bra 	$L__BB2_20;
	setp.eq.s32 	%p19, %r39, 1;
	add.s32 	%r42, %r41, %r6;
	mad.lo.s32 	%r114, %r42, %r53, %r19;
	mul.wide.s32 	%rd37, %r114, 4;
	add.s64 	%rd38, %rd3, %rd37;
	ld.global.u32 	%r115, [%rd38];
	st.shared.u32 	[%r31], %r115;
	mov.u32 	%r498, %r32;
	@%p19 bra 	$L__BB2_20;
	add.s32 	%r498, %r32, %r6;
	add.s32 	%r116, %r42, %r6;
	mad.lo.s32 	%r117, %r116, %r53, %r19;
	mul.wide.s32 	%rd39, %r117, 4;
	add.s64 	%rd40, %rd3, %rd39;
	ld.global.u32 	%r118, [%rd40];
	add.s32 	%r119, %r31, %r30;
	st.shared.u32 	[%r119], %r118;
$L__BB2_20:
	setp.lt.u32 	%p20, %r24, 3;
	@%p20 bra 	$L__BB2_22;
$L__BB2_21:
	add.s32 	%r120, %r498, %r40;
	mad.lo.s32 	%r121, %r120, %r53, %r19;
	mul.wide.s32 	%rd41, %r121, 4;
	add.s64 	%rd42, %rd3, %rd41;
	ld.global.u32 	%r122, [%rd42];
	shl.b32 	%r123, %r498, 5;
	add.s32 	%r124, %r20, %r123;
	st.shared.u32 	[%r124], %r122;
	add.s32 	%r125, %r120, %r6;
	mad.lo.s32 	%r126, %r125, %r53, %r19;
	mul.wide.s32 	%rd43, %r126, 4;
	add.s64 	%rd44, %rd3, %rd43;
	ld.global.u32 	%r127, [%rd44];
	add.s32 	%r128, %r124, %r30;
	st.shared.u32 	[%r128], %r127;
	add.s32 	%r129, %r125, %r6;
	mad.lo.s32 	%r130, %r129, %r53, %r19;
	mul.wide.s32 	%rd45, %r130, 4;
	add.s64 	%rd46, %rd3, %rd45;
	ld.global.u32 	%r131, [%rd46];
	add.s32 	%r132, %r128, %r30;
	st.shared.u32 	[%r132], %r131;
	add.s32 	%r133, %r129, %r6;
	mad.lo.s32 	%r134, %r133, %r53, %r19;
	mul.wide.s32 	%rd47, %r134, 4;
	add.s64 	%rd48, %rd3, %rd47;
	ld.global.u32 	%r135, [%rd48];
	add.s32 	%r136, %r132, %r30;
	st.shared.u32 	[%r136], %r135;
	shl.b32 	%r137, %r6, 2;
	add.s32 	%r498, %r137, %r498;
	setp.lt.s32 	%p21, %r498, %r55;
	@%p21 bra 	$L__BB2_21;
$L__BB2_22:
	ld.param.u32 	%r488, [_Z13MatrixMulXnorPiS_PfPhiiiiiii_param_9];
	bar.sync 	0;
	ld.shared.u32 	%r138, [%r18];
	ld.shared.u32 	%r139, [%r20];
	xor.b32  	%r140, %r139, %r138;
	and.b32  	%r141, %r140, 255;
	mov.u32 	%r142, _ZZ13MatrixMulXnorPiS_PfPhiiiiiiiE21__popcount_tab_shared;
	add.s32 	%r143, %r142, %r141;
	ld.shared.u8 	%r144, [%r143];
	shr.u32 	%r145, %r140, 8;
	and.b32  	%r146, %r145, 255;
	add.s32 	%r147, %r142, %r146;
	ld.shared.u8 	%r148, [%r147];
	add.s32 	%r149, %r148, %r144;
	shr.u32 	%r150, %r140, 16;
	and.b32  	%r151, %r150, 255;
	add.s32 	%r152, %r142, %r151;
	ld.shared.u8 	%r153, [%r152];
	add.s32 	%r154, %r149, %r153;
	shr.u32 	%r155, %r140, 24;
	add.s32 	%r156, %r142, %r155;
	ld.shared.u8 	%r157, [%r156];
	add.s32 	%r158, %r154, %r157;
	ld.shared.u32 	%r159, [%r18+4];
	ld.shared.u32 	%r160, [%r20+32];
	xor.b32  	%r161, %r160, %r159;
	and.b32  	%r162, %r161, 255;
	add.s32 	%r163, %r142, %r162;
	ld.shared.u8 	%r164, [%r163];
	shr.u32 	%r165, %r161, 8;
	and.b32  	%r166, %r165, 255;
	add.s32 	%r167, %r142, %r166;
	ld.shared.u8 	%r168, [%r167];
	add.s32 	%r169, %r168, %r164;
	shr.u32 	%r170, %r161, 16;
	and.b32  	%r171, %r170, 255;
	add.s32 	%r172, %r142, %r171;
	ld.shared.u8 	%r173, [%r172];
	add.s32 	%r174, %r169, %r173;
	shr.u32 	%r175, %r161, 24;
	add.s32 	%r176, %r142, %r175;
	ld.shared.u8 	%r177, [%r176];
	add.s32 	%r178, %r174, %r177;
	ld.shared.u32 	%r179, [%r18+8];
	ld.shared.u32 	%r180, [%r20+64];
	xor.b32  	%r181, %r180, %r179;
	and.b32  	%r182, %r181, 255;
	add.s32 	%r183, %r142, %r182;
	ld.shared.u8 	%r184, [%r183];
	shr.u32 	%r185, %r181, 8;
	and.b32  	%r186, %r185, 255;
	add.s32 	%r187, %r142, %r186;
	ld.shared.u8 	%r188, [%r187];
	add.s32 	%r189, %r188, %r184;
	shr.u32 	%r190, %r181, 16;
	and.b32  	%r191, %r190, 255;
	add.s32 	%r192, %r142, %r191;
	ld.shared.u8 	%r193, [%r192];
	add.s32 	%r194, %r189, %r193;
	shr.u32 	%r195, %r181, 24;
	add.s32 	%r196, %r142, %r195;
	ld.shared.u8 	%r197, [%r196];
	add.s32 	%r198, %r194, %r197;
	ld.shared.u32 	%r199, [%r18+12];
	ld.shared.u32 	%r200, [%r20+96];
	xor.b32  	%r201, %r200, %r199;
	and.b32  	%r202, %r201, 255;
	add.s32 	%r203, %r142, %r202;
	ld.shared.u8 	%r204, [%r203];
	shr.u32 	%r205, %r201, 8;
	and.b32  	%r206, %r205, 255;
	add.s32 	%r207, %r142, %r206;
	ld.shared.u8 	%r208, [%r207];
	add.s32 	%r209, %r208, %r204;
	shr.u32 	%r210, %r201, 16;
	and.b32  	%r211, %r210, 255;
	add.s32 	%r212, %r142, %r211;
	ld.shared.u8 	%r213, [%r212];
	add.s32 	%r214, %r209, %r213;
	shr.u32 	%r215, %r201, 24;
	add.s32 	%r216, %r142, %r215;
	ld.shared.u8 	%r217, [%r216];
	add.s32 	%r218, %r214, %r217;
	ld.shared.u32 	%r219, [%r18+16];
	ld.shared.u32 	%r220, [%r20+128];
	xor.b32  	%r221, %r220, %r219;
	and.b32  	%r222, %r221, 255;
	add.s32 	%r223, %r142, %r222;
	ld.shared.u8 	%r224, [%r223];
	shr.u32 	%r225, %r221, 8;
	and.b32  	%r226, %r225, 255;
	add.s32 	%r227, %r142, %r226;
	ld.shared.u8 	%r228, [%r227];
	add.s32 	%r229, %r228, %r224;
	shr.u32 	%r230, %r221, 16;
	and.b32  	%r231, %r230, 255;
	add.s32 	%r232, %r142, %r231;
	ld.shared.u8 	%r233, [%r232];
	add.s32 	%r234, %r229, %r233;
	shr.u32 	%r235, %r221, 24;
	add.s32 	%r236, %r142, %r235;
	ld.shared.u8 	%r237, [%r236];
	add.s32 	%r238, %r234, %r237;
	ld.shared.u32 	%r239, [%r18+20];
	ld.shared.u32 	%r240, [%r20+160];
	xor.b32  	%r241, %r240, %r239;
	and.b32  	%r242, %r241, 255;
	add.s32 	%r243, %r142, %r242;
	ld.shared.u8 	%r244, [%r243];
	shr.u32 	%r245, %r241, 8;
	and.b32  	%r246, %r245, 255;
	add.s32 	%r247, %r142, %r246;
	ld.shared.u8 	%r248, [%r247];
	add.s32 	%r249, %r248, %r244;
	shr.u32 	%r250, %r241, 16;
	and.b32  	%r251, %r250, 255;
	add.s32 	%r252, %r142, %r251;
	ld.shared.u8 	%r253, [%r252];
	add.s32 	%r254, %r249, %r253;
	shr.u32 	%r255, %r241, 24;
	add.s32 	%r256, %r142, %r255;
	ld.shared.u8 	%r257, [%r256];
	add.s32 	%r258, %r254, %r257;
	ld.shared.u32 	%r259, [%r18+24];
	ld.shared.u32 	%r260, [%r20+192];
	xor.b32  	%r261, %r260, %r259;
	and.b32  	%r262, %r261, 255;
	add.s32 	%r263, %r142, %r262;
	ld.shared.u8 	%r264, [%r263];
	shr.u32 	%r265, %r261, 8;
	and.b32  	%r266, %r265, 255;
	add.s32 	%r267, %r142, %r266;
	ld.shared.u8 	%r268, [%r267];
	add.s32 	%r269, %r268, %r264;
	shr.u32 	%r270, %r261, 16;
	and.b32  	%r271, %r270, 255;
	add.s32 	%r272, %r142, %r271;
	ld.shared.u8 	%r273, [%r272];
	add.s32 	%r274, %r269, %r273;
	shr.u32 	%r275, %r261, 24;
	add.s32 	%r276, %r142, %r275;
	ld.shared.u8 	%r277, [%r276];
	add.s32 	%r278, %r274, %r277;
	ld.shared.u32 	%r279, [%r18+28];
	ld.shared.u32 	%r280, [%r20+224];
	xor.b32  	%r281, %r280, %r279;
	and.b32  	%r282, %r281, 255;
	add.s32 	%r283, %r142, %r282;
	ld.shared.u8 	%r284, [%r283];
	shr.u32 	%r285, %r281, 8;
	and.b32  	%r286, %r285, 255;
	add.s32 	%r287, %r142, %r286;
	ld.shared.u8 	%r288, [%r287];
	add.s32 	%r289, %r288, %r284;
	shr.u32 	%r290, %r281, 16;
	and.b32  	%r291, %r290, 255;
	add.s32 	%r292, %r142, %r291;
	ld.shared.u8 	%r293, [%r292];
	add.s32 	%r294, %r289, %r293;
	shr.u32 	%r295, %r281, 24;
	add.s32 	%r296, %r142, %r295;
	ld.shared.u8 	%r297, [%r296];
	add.s32 	%r298, %r294, %r297;
	ld.shared.u32 	%r299, [%r18+32];
	ld.shared.u32 	%r300, [%r20+256];
	xor.b32  	%r301, %r300, %r299;
	and.b32  	%r302, %r301, 255;
	add.s32 	%r303, %r142, %r302;
	ld.shared.u8 	%r304, [%r303];
	shr.u32 	%r305, %r301, 8;
	and.b32  	%r306, %r305, 255;
	add.s32 	%r307, %r142, %r306;
	ld.shared.u8 	%r308, [%r307];
	add.s32 	%r309, %r308, %r304;
	shr.u32 	%r310, %r301, 16;
	and.b32  	%r311, %r310, 255;
	add.s32 	%r312, %r142, %r311;
	ld.shared.u8 	%r313, [%r312];
	add.s32 	%r314, %r309, %r313;
	shr.u32 	%r315, %r301, 24;
	add.s32 	%r316, %r142, %r315;
	ld.shared.u8 	%r317, [%r316];
	add.s32 	%r318, %r314, %r317;
	ld.shared.u32 	%r319, [%r18+36];
	ld.shared.u32 	%r320, [%r20+288];
	xor.b32  	%r321, %r320, %r319;
	and.b32  	%r322, %r321, 255;
	add.s32 	%r323, %r142, %r322;
	ld.shared.u8 	%r324, [%r323];
	shr.u32 	%r325, %r321, 8;
	and.b32  	%r326, %r325, 255;
	add.s32 	%r327, %r142, %r326;
	ld.shared.u8 	%r328, [%r327];
	add.s32 	%r329, %r328, %r324;
	shr.u32 	%r330, %r321, 16;
	and.b32  	%r331, %r330, 255;
	add.s32 	%r332, %r142, %r331;
	ld.shared.u8 	%r333, [%r332];
	add.s32 	%r334, %r329, %r333;
	shr.u32 	%r335, %r321, 24;
	add.s32 	%r336, %r142, %r335;
	ld.shared.u8 	%r337, [%r336];
	add.s32 	%r338, %r334, %r337;
	ld.shared.u32 	%r339, [%r18+40];
	ld.shared.u32 	%r340, [%r20+320];
	xor.b32  	%r341, %r340, %r339;
	and.b32  	%r342, %r341, 255;
	add.s32 	%r343, %r142, %r342;
	ld.shared.u8 	%r344, [%r343];
	shr.u32 	%r345, %r341, 8;
	and.b32  	%r346, %r345, 255;
	add.s32 	%r347, %r142, %r346;
	ld.shared.u8 	%r348, [%r347];
	add.s32 	%r349, %r348, %r344;
	shr.u32 	%r350, %r341, 16;
	and.b32  	%r351, %r350, 255;
	add.s32 	%r352, %r142, %r351;
	ld.shared.u8 	%r353, [%r352];
	add.s32 	%r354, %r349, %r353;
	shr.u32 	%r355, %r341, 24;
	add.s32 	%r356, %r142, %r355;
	ld.shared.u8 	%r357, [%r356];
	add.s32 	%r358, %r354, %r357;
	ld.shared.u32 	%r359, [%r18+44];
	ld.shared.u32 	%r360, [%r20+352];
	xor.b32  	%r361, %r360, %r359;
	and.b32  	%r362, %r361, 255;
	add.s32 	%r363, %r142, %r362;
	ld.shared.u8 	%r364, [%r363];
	shr.u32 	%r365, %r361, 8;
	and.b32  	%r366, %r365, 255;
	add.s32 	%r367, %r142, %r366;
	ld.shared.u8 	%r368, [%r367];
	add.s32 	%r369, %r368, %r364;
	shr.u32 	%r370, %r361, 16;
	and.b32  	%r371, %r370, 255;
	add.s32 	%r372, %r142, %r371;
	ld.shared.u8 	%r373, [%r372];
	add.s32 	%r374, %r369, %r373;
	shr.u32 	%r375, %r361, 24;
	add.s32 	%r376, %r142, %r375;
	ld.shared.u8 	%r377, [%r376];
	add.s32 	%r378, %r374, %r377;
	ld.shared.u32 	%r379, [%r18+48];
	ld.shared.u32 	%r380, [%r20+384];
	xor.b32  	%r381, %r380, %r379;
	and.b32  	%r382, %r381, 255;
	add.s32 	%r383, %r142, %r382;
	ld.shared.u8 	%r384, [%r383];
	shr.u32 	%r385, %r381, 8;
	and.b32  	%r386, %r385, 255;
	add.s32 	%r387, %r142, %r386;
	ld.shared.u8 	%r388, [%r387];
	add.s32 	%r389, %r388, %r384;
	shr.u32 	%r390, %r381, 16;
	and.b32  	%r391, %r390, 255;
	add.s32 	%r392, %r142, %r391;
	ld.shared.u8 	%r393, [%r392];
	add.s32 	%r394, %r389, %r393;
	shr.u32 	%r395, %r381, 24;
	add.s32 	%r396, %r142, %r395;
	ld.shared.u8 	%r397, [%r396];
	add.s32 	%r398, %r394, %r397;
	ld.shared.u32 	%r399, [%r18+52];
	ld.shared.u32 	%r400, [%r20+416];
	xor.b32  	%r401, %r400, %r399;
	and.b32  	%r402, %r401, 255;
	add.s32 	%r403, %r142, %r402;
	ld.shared.u8 	%r404, [%r403];
	shr.u32 	%r405, %r401, 8;
	and.b32  	%r406, %r405, 255;
	add.s32 	%r407, %r142, %r406;
	ld.shared.u8 	%r408, [%r407];
	add.s32 	%r409, %r408, %r404;
	shr.u32 	%r410, %r401, 16;
	and.b32  	%r411, %r410, 255;
	add.s32 	%r412, %r142, %r411;
	ld.shared.u8 	%r413, [%r412];
	add.s32 	%r414, %r409, %r413;
	shr.u32 	%r415, %r401, 24;
	add.s32 	%r416, %r142, %r415;
	ld.shared.u8 	%r417, [%r416];
	add.s32 	%r418, %r414, %r417;
	ld.shared.u32 	%r419, [%r18+56];
	ld.shared.u32 	%r420, [%r20+448];
	xor.b32  	%r421, %r420, %r419;
	and.b32  	%r422, %r421, 255;
	add.s32 	%r423, %r142, %r422;
	ld.shared.u8 	%r424, [%r423];
	shr.u32 	%r425, %r421, 8;
	and.b32  	%r426, %r425, 255;
	add.s32 	%r427, %r142, %r426;
	ld.shared.u8 	%r428, [%r427];
	add.s32 	%r429, %r428, %r424;
	shr.u32 	%r430, %r421, 16;
	and.b32  	%r431, %r430, 255;
	add.s32 	%r432, %r142, %r431;
	ld.shared.u8 	%r433, [%r432];
	add.s32 	%r434, %r429, %r433;
	shr.u32 	%r435, %r421, 24;
	add.s32 	%r436, %r142, %r435;
	ld.shared.u8 	%r437, [%r436];
	add.s32 	%r438, %r434, %r437;
	ld.shared.u32 	%r439, [%r18+60];
	ld.shared.u32 	%r440, [%r20+480];
	xor.b32  	%r441, %r440, %r439;
	and.b32  	%r442, %r441, 255;
	add.s32 	%r443, %r142, %r442;
	ld.shared.u8 	%r444, [%r443];
	shr.u32 	%r445, %r441, 8;
	and.b32  	%r446, %r445, 255;
	add.s32 	%r447, %r142, %r446;
	ld.shared.u8 	%r448, [%r447];
	add.s32 	%r449, %r448, %r444;
	shr.u32 	%r450, %r441, 16;
	and.b32  	%r451, %r450, 255;
	add.s32 	%r452, %r142, %r451;
	ld.shared.u8 	%r453, [%r452];
	add.s32 	%r454, %r449, %r453;
	shr.u32 	%r455, %r441, 24;
	add.s32 	%r456, %r142, %r455;
	ld.shared.u8 	%r457, [%r456];
	add.s32 	%r458, %r454, %r457;
	shl.b32 	%r459, %r488, 4;
	add.s32 	%r460, %r501, %r459;
	shl.b32 	%r461, %r178, 1;
	add.s32 	%r462, %r158, %r198;
	add.s32 	%r463, %r462, %r218;
	add.s32 	%r464, %r463, %r238;
	add.s32 	%r465, %r464, %r258;
	add.s32 	%r466, %r465, %r278;
	add.s32 	%r467, %r466, %r298;
	add.s32 	%r468, %r467, %r318;
	add.s32 	%r469, %r468, %r338;
	add.s32 	%r470, %r469, %r358;
	add.s32 	%r471, %r470, %r378;
	add.s32 	%r472, %r471, %r398;
	add.s32 	%r473, %r472, %r418;
	add.s32 	%r474, %r473, %r438;
	add.s32 	%r475, %r474, %r458;
	shl.b32 	%r476, %r475, 1;
	add.s32 	%r477, %r476, %r461;
	sub.s32 	%r501, %r460, %r477;
	bar.sync 	0;
	add.s32 	%r495, %r495, 1;
	setp.ne.s32 	%p22, %r495, %r56;
	@%p22 bra 	$L__BB2_9;
$L__BB2_23:
	ld.param.u32 	%r490, [_Z13MatrixMulXnorPiS_PfPhiiiiiii_param_10];
	ld.param.u32 	%r489, [_Z13MatrixMulXnorPiS_PfPhiiiiiii_param_9];
	ld.param.u32 	%r487, [_Z13MatrixMulXnorPiS_PfPhiiiiiii_param_6];
	ld.param.u64 	%rd52, [_Z13MatrixMulXnorPiS_PfPhiiiiiii_param_2];
	cvta.to.global.u64 	%rd49, %rd52;
	mul.lo.s32 	%r478, %r56, %r55;
	mul.lo.s32 	%r479, %r478, %r489;
	sub.s32 	%r480, %r490, %r479;
	add.s32 	%r481, %r480, %r501;
	cvt.rn.f32.s32 	%f1, %r481;
	mad.lo.s32 	%r482, %r4, %r6, %r2;
	mov.u32 	%r483, %ctaid.x;
	mad.lo.s32 	%r484, %r483, %r5, %r1;
	mad.lo.s32 	%r485, %r487, %r482, %r484;
	mul.wide.s32 	%rd50, %r485, 4;
	add.s64 	%rd51, %rd49, %rd50;
	st.global.f32 	[%rd51], %f1;
	ret;
$L__BB2_24:
	add.s32 	%r102, %r36, %r497;
	mul.wide.s32 	%rd29, %r102, 4;
	add.s64 	%rd30, %rd2, %rd29;
	ld.global.u32 	%r103, [%rd30];
	shl.b32 	%r104, %r497, 2;
	add.s32 	%r105, %r18, %r104;
	st.shared.u32 	[%r105], %r103;
	add.s64 	%rd32, %rd30, %rd31;
	ld.global.u32 	%r106, [%rd32];
	add.s32 	%r107, %r105, %r26;
	st.shared.u32 	[%r107], %r106;
	add.s64 	%rd33, %rd32, %rd31;
	ld.global.u32 	%r108, [%rd33];
	add.s32 	%r109, %r107, %r26;
	st.shared.u32 	[%r109], %r108;
	add.s64 	%rd34, %rd33, %rd31;
	ld.global.u32 	%r110, [%rd34];
	add.s32 	%r111, %r109, %r26;
	st.shared.u32 	[%r111], %r110;
	add.s32 	%r497, %r26, %r497;
	setp.lt.s32 	%p15, %r497, %r55;
	@%p15 bra 	$L__BB2_24;
	bra.uni 	$L__BB2_15;

}


// ===== COMPILED SASS (sm_100) =====

	.target	sm_100

	.elftype	@"ET_EXEC"


//--------------------- .note.nv.tkinfo           --------------------------
	.section	.note.nv.tkinfo,"",@"SHT_NOTE"
	.sectionflags	@"SHF_NOTE_NV_TKINFO"
	.tkinfo
        /*0018*/ 	.word	0x00000002
        /*0030*/ 	.string	""
        /*0030*/ 	.string	"ptxas"
        /*0030*/ 	.string	"Cuda compilation tools, release 13.0, V13.0.88"
        /*0030*/ 	.string	"Build cuda_13.0.r13.0/compiler.36424714_0"
        /*0030*/ 	.string	"-arch sm_100 -m 64 "



//--------------------- .note.nv.cuinfo           --------------------------
	.section	.note.nv.cuinfo,"",@"SHT_NOTE"
	.sectionflags	@"SHF_NOTE_NV_CUINFO"
        /*0018*/ 	.short	0x0002
        /*001a*/ 	.short	0x0064
        /*001c*/ 	.short	0x0082
	.zero		2


//--------------------- .nv.info                  --------------------------
	.section	.nv.info,"",@"SHT_CUDA_INFO"
	.align	4


	//----- nvinfo : EIATTR_REGCOUNT
	.align		4
        /*0000*/ 	.byte	0x04, 0x2f
        /*0002*/ 	.short	(.L_1 - .L_0)
	.align		4
.L_0:
        /*0004*/ 	.word	index@(_Z11AMatrix2BinPfPiiiiii)
        /*0008*/ 	.word	0x0000001f


	//----- nvinfo : EIATTR_FRAME_SIZE
	.align		4
.L_1:
        /*000c*/ 	.byte	0x04, 0x11
        /*000e*/ 	.short	(.L_3 - .L_2)
	.align		4
.L_2:
        /*0010*/ 	.word	index@(_Z11AMatrix2BinPfPiiiiii)
        /*0014*/ 	.word	0x00000000


	//----- nvinfo : EIATTR_REGCOUNT
	.align		4
.L_3:
        /*0018*/ 	.byte	0x04, 0x2f
        /*001a*/ 	.short	(.L_5 - .L_4)
	.align		4
.L_4:
        /*001c*/ 	.word	index@(_Z11BMatrix2BinPfPiiiiii)
        /*0020*/ 	.word	0x00000020


	//----- nvinfo : EIATTR_FRAME_SIZE
	.align		4
.L_5:
        /*0024*/ 	.byte	0x04, 0x11
        /*0026*/ 	.short	(.L_7 - .L_6)
	.align		4
.L_6:
        /*0028*/ 	.word	index@(_Z11BMatrix2BinPfPiiiiii)
        /*002c*/ 	.word	0x00000000


	//----- nvinfo : EIATTR_REGCOUNT
	.align		4
.L_7:
        /*0030*/ 	.byte	0x04, 0x2f
        /*0032*/ 	.short	(.L_9 - .L_8)
	.align		4
.L_8:
        /*0034*/ 	.word	index@(_Z13MatrixMulXnorPiS_PfPhiiiiiii)
        /*0038*/ 	.word	0x00000020


	//----- nvinfo : EIATTR_FRAME_SIZE
	.align		4
.L_9:
        /*003c*/ 	.byte	0x04, 0x11
        /*003e*/ 	.short	(.L_11 - .L_10)
	.align		4
.L_10:
        /*0040*/ 	.word	index@(_Z13MatrixMulXnorPiS_PfPhiiiiiii)
        /*0044*/ 	.word	0x00000000


	//----- nvinfo : EIATTR_MIN_STACK_SIZE
	.align		4
.L_11:
        /*0048*/ 	.byte	0x04, 0x12
        /*004a*/ 	.short	(.L_13 - .L_12)
	.align		4
.L_12:
        /*004c*/ 	.word	index@(_Z13MatrixMulXnorPiS_PfPhiiiiiii)
        /*0050*/ 	.word	0x00000000


	//----- nvinfo : EIATTR_MIN_STACK_SIZE
	.align		4
.L_13:
        /*0054*/ 	.byte	0x04, 0x12
        /*0056*/ 	.short	(.L_15 - .L_14)
	.align		4
.L_14:
        /*0058*/ 	.word	index@(_Z11BMatrix2BinPfPiiiiii)
        /*005c*/ 	.word	0x00000000


	//----- nvinfo : EIATTR_MIN_STACK_SIZE
	.align		4
.L_15:
        /*0060*/ 	.byte	0x04, 0x12
        /*0062*/ 	.short	(.L_17 - .L_16)
	.align		4
.L_16:
        /*0064*/ 	.word	index@(_Z11AMatrix2BinPfPiiiiii)
        /*0068*/ 	.word	0x00000000
.L_17:


//--------------------- .nv.compat                --------------------------
	.section	.nv.compat,"",@"SHT_CUDA_COMPAT_INFO"
	.align	4
        /*0000*/ 	.byte	0x02, 0x09, 0x00, 0x00, 0x02, 0x02, 0x01, 0x00, 0x02, 0x05, 0x05, 0x00, 0x03, 0x07, 0x01, 0x01
        /*0010*/ 	.byte	0x02, 0x03, 0x00, 0x00, 0x02, 0x06, 0x01, 0x00, 0x04, 0x0b, 0x08, 0x00, 0x01, 0x00, 0x00, 0x00
        /*0020*/ 	.byte	0x00, 0x00, 0x00, 0x00


//--------------------- .nv.info._Z13MatrixMulXnorPiS_PfPhiiiiiii --------------------------
	.section	.nv.info._Z13MatrixMulXnorPiS_PfPhiiiiiii,"",@"SHT_CUDA_INFO"
	.sectionflags	@""
	.align	4


	//----- nvinfo : EIATTR_CUDA_API_VERSION
	.align		4
        /*0000*/ 	.byte	0x04, 0x37
        /*0002*/ 	.short	(.L_19 - .L_18)
.L_18:
        /*0004*/ 	.word	0x00000082


	//----- nvinfo : EIATTR_KPARAM_INFO
	.align		4
.L_19:
        /*0008*/ 	.byte	0x04, 0x17
        /*000a*/ 	.short	(.L_21 - .L_20)
.L_20:
        /*000c*/ 	.word	0x00000000
        /*0010*/ 	.short	0x000a
        /*0012*/ 	.short	0x0038
        /*0014*/ 	.byte	0x00, 0xf0, 0x11, 0x00


	//----- nvinfo : EIATTR_KPARAM_INFO
	.align		4
.L_21:
        /*0018*/ 	.byte	0x04, 0x17
        /*001a*/ 	.short	(.L_23 - .L_22)
.L_22:
        /*001c*/ 	.word	0x00000000
        /*0020*/ 	.short	0x0009
        /*0022*/ 	.short	0x0034
        /*0024*/ 	.byte	0x00, 0xf0, 0x11, 0x00


	//----- nvinfo : EIATTR_KPARAM_INFO
	.align		4
.L_23:
        /*0028*/ 	.byte	0x04, 0x17
        /*002a*/ 	.short	(.L_25 - .L_24)
.L_24:
        /*002c*/ 	.word	0x00000000
        /*0030*/ 	.short	0x0008
        /*0032*/ 	.short	0x0030
        /*0034*/ 	.byte	0x00, 0xf0, 0x11, 0x00


	//----- nvinfo : EIATTR_KPARAM_INFO
	.align		4
.L_25:
        /*0038*/ 	.byte	0x04, 0x17
        /*003a*/ 	.short	(.L_27 - .L_26)
.L_26:
        /*003c*/ 	.word	0x00000000
        /*0040*/ 	.short	0x0007
        /*0042*/ 	.short	0x002c
        /*0044*/ 	.byte	0x00, 0xf0, 0x11, 0x00


	//----- nvinfo : EIATTR_KPARAM_INFO
	.align		4
.L_27:
        /*0048*/ 	.byte	0x04, 0x17
        /*004a*/ 	.short	(.L_29 - .L_28)
.L_28:
        /*004c*/ 	.word	0x00000000
        /*0050*/ 	.short	0x0006
        /*0052*/ 	.short	0x0028
        /*0054*/ 	.byte	0x00, 0xf0, 0x11, 0x00


	//----- nvinfo : EIATTR_KPARAM_INFO
	.align		4
.L_29:
        /*0058*/ 	.byte	0x04, 0x17
        /*005a*/ 	.short	(.L_31 - .L_30)
.L_30:
        /*005c*/ 	.word	0x00000000
        /*0060*/ 	.short	0x0005
        /*0062*/ 	.short	0x0024
        /*0064*/ 	.byte	0x00, 0xf0, 0x11, 0x00


	//----- nvinfo : EIATTR_KPARAM_INFO
	.align		4
.L_31:
        /*0068*/ 	.byte	0x04, 0x17
        /*006a*/ 	.short	(.L_33 - .L_32)
.L_32:
        /*006c*/ 	.word	0x00000000
        /*0070*/ 	.short	0x0004
        /*0072*/ 	.short	0x0020
        /*0074*/ 	.byte	0x00, 0xf0, 0x11, 0x00


	//----- nvinfo : EIATTR_KPARAM_INFO
	.align		4
.L_33:
        /*0078*/ 	.byte	0x04, 0x17
        /*007a*/ 	.short	(.L_35 - .L_34)
.L_34:
        /*007c*/ 	.word	0x00000000
        /*0080*/ 	.short	0x0003
        /*0082*/ 	.short	0x0018
        /*0084*/ 	.byte	0x00, 0xf5, 0x21, 0x00


	//----- nvinfo : EIATTR_KPARAM_INFO
	.align		4
.L_35:
        /*0088*/ 	.byte	0x04, 0x17
        /*008a*/ 	.short	(.L_37 - .L_36)
.L_36:
        /*008c*/ 	.word	0x00000000
        /*0090*/ 	.short	0x0002
        /*0092*/ 	.short	0x0010
        /*0094*/ 	.byte	0x00, 0xf5, 0x21, 0x00


	//----- nvinfo : EIATTR_KPARAM_INFO
	.align		4
.L_37:
        /*0098*/ 	.byte	0x04, 0x17
        /*009a*/ 	.short	(.L_39 - .L_38)
.L_38:
        /*009c*/ 	.word	0x00000000
        /*00a0*/ 	.short	0x0001
        /*00a2*/ 	.short	0x0008
        /*00a4*/ 	.byte	0x00, 0xf5, 0x21, 0x00


	//----- nvinfo : EIATTR_KPARAM_INFO
	.align		4
.L_39:
        /*00a8*/ 	.byte	0x04, 0x17
        /*00aa*/ 	.short	(.L_41 - .L_40)
.L_40:
        /*00ac*/ 	.word	0x00000000
        /*00b0*/ 	.short	0x0000
        /*00b2*/ 	.short	0x0000
        /*00b4*/ 	.byte	0x00, 0xf5, 0x21, 0x00


	//----- nvinfo : EIATTR_SPARSE_MMA_MASK
	.align		4
.L_41:
        /*00b8*/ 	.byte	0x03, 0x50
        /*00ba*/ 	.short	0x0000


	//----- nvinfo : EIATTR_MAXREG_COUNT
	.align		4
        /*00bc*/ 	.byte	0x03, 0x1b
        /*00be*/ 	.short	0x00ff


	//----- nvinfo : EIATTR_NUM_BARRIERS
	.align		4
        /*00c0*/ 	.byte	0x02, 0x4c
        /*00c2*/ 	.byte	0x01
	.zero		1


	//----- nvinfo : EIATTR_MERCURY_ISA_VERSION
	.align		4
        /*00c4*/ 	.byte	0x03, 0x5f
        /*00c6*/ 	.short	0x0101


	//----- nvinfo : EIATTR_VRC_CTA_INIT_COUNT
	.align		4
        /*00c8*/ 	.byte	0x02, 0x4a
	.zero		1
	.zero		1


	//----- nvinfo : EIATTR_EXIT_INSTR_OFFSETS
	.align		4
        /*00cc*/ 	.byte	0x04, 0x1c
        /*00ce*/ 	.short	(.L_43 - .L_42)


	//   ....[0]....
.L_42:
        /*00d0*/ 	.word	0x00002260


	//----- nvinfo : EIATTR_CRS_STACK_SIZE
	.align		4
.L_43:
        /*00d4*/ 	.byte	0x04, 0x1e
        /*00d6*/ 	.short	(.L_45 - .L_44)
.L_44:
        /*00d8*/ 	.word	0x00000000


	//----- nvinfo : EIATTR_CBANK_PARAM_SIZE
	.align		4
.L_45:
        /*00dc*/ 	.byte	0x03, 0x19
        /*00de*/ 	.short	0x003c


	//----- nvinfo : EIATTR_PARAM_CBANK
	.align		4
        /*00e0*/ 	.byte	0x04, 0x0a
        /*00e2*/ 	.short	(.L_47 - .L_46)
	.align		4
.L_46:
        /*00e4*/ 	.word	index@(.nv.constant0._Z13MatrixMulXnorPiS_PfPhiiiiiii)
        /*00e8*/ 	.short	0x0380
        /*00ea*/ 	.short	0x003c


	//----- nvinfo : EIATTR_SW_WAR
	.align		4
.L_47:
        /*00ec*/ 	.byte	0x04, 0x36
        /*00ee*/ 	.short	(.L_49 - .L_48)
.L_48:
        /*00f0*/ 	.word	0x00000008
.L_49:


//--------------------- .nv.info._Z11BMatrix2BinPfPiiiiii --------------------------
	.section	.nv.info._Z11BMatrix2BinPfPiiiiii,"",@"SHT_CUDA_INFO"
	.sectionflags	@""
	.align	4


	//----- nvinfo : EIATTR_CUDA_API_VERSION
	.align		4
        /*0000*/ 	.byte	0x04, 0x37
        /*0002*/ 	.short	(.L_51 - .L_50)
.L_50:
        /*0004*/ 	.word	0x00000082


	//----- nvinfo : EIATTR_KPARAM_INFO
	.align		4
.L_51:
        /*0008*/ 	.byte	0x04, 0x17
        /*000a*/ 	.short	(.L_53 - .L_52)
.L_52:
        /*000c*/ 	.word	0x00000000
        /*0010*/ 	.short	0x0006
        /*0012*/ 	.short	0x0020
        /*0014*/ 	.byte	0x00, 0xf0, 0x11, 0x00


	//----- nvinfo : EIATTR_KPARAM_INFO
	.align		4
.L_53:
        /*0018*/ 	.byte	0x04, 0x17
        /*001a*/ 	.short	(.L_55 - .L_54)
.L_54:
        /*001c*/ 	.word	0x00000000
        /*0020*/ 	.short	0x0005
        /*0022*/ 	.short	0x001c
        /*0024*/ 	.byte	0x00, 0xf0, 0x11, 0x00


	//----- nvinfo : EIATTR_KPARAM_INFO
	.align		4
.L_55:
        /*0028*/ 	.byte	0x04, 0x17
        /*002a*/ 	.short	(.L_57 - .L_56)
.L_56:
        /*002c*/ 	.word	0x00000000
        /*0030*/ 	.short	0x0004
        /*0032*/ 	.short	0x0018
        /*0034*/ 	.byte	0x00, 0xf0, 0x11, 0x00


	//----- nvinfo : EIATTR_KPARAM_INFO
	.align		4
.L_57:
        /*0038*/ 	.byte	0x04, 0x17
        /*003a*/ 	.short	(.L_59 - .L_58)
.L_58:
        /*003c*/ 	.word	0x00000000
        /*0040*/ 	.short	0x0003
        /*0042*/ 	.short	0x0014
        /*0044*/ 	.byte	0x00, 0xf0, 0x11, 0x00


	//----- nvinfo : EIATTR_KPARAM_INFO
	.align		4
.L_59:
        /*0048*/ 	.byte	0x04, 0x17
        /*004a*/ 	.short	(.L_61 - .L_60)
.L_60:
        /*004c*/ 	.word	0x00000000
        /*0050*/ 	.short	0x0002
        /*0052*/ 	.short	0x0010
        /*0054*/ 	.byte	0x00, 0xf0, 0x11, 0x00


	//----- nvinfo : EIATTR_KPARAM_INFO
	.align		4
.L_61:
        /*0058*/ 	.byte	0x04, 0x17
        /*005a*/ 	.short	(.L_63 - .L_62)
.L_62:
        /*005c*/ 	.word	0x00000000
        /*0060*/ 	.short	0x0001
        /*0062*/ 	.short	0x0008
        /*0064*/ 	.byte	0x00, 0xf5, 0x21, 0x00


	//----- nvinfo : EIATTR_KPARAM_INFO
	.align		4
.L_63:
        /*0068*/ 	.byte	0x04, 0x17
        /*006a*/ 	.short	(.L_65 - .L_64)
.L_64:
        /*006c*/ 	.word	0x00000000
        /*0070*/ 	.short	0x0000
        /*0072*/ 	.short	0x0000
        /*0074*/ 	.byte	0x00, 0xf5, 0x21, 0x00


	//----- nvinfo : EIATTR_SPARSE_MMA_MASK
	.align		4
.L_65:
        /*0078*/ 	.byte	0x03, 0x50
        /*007a*/ 	.short	0x0000


	//----- nvinfo : EIATTR_MAXREG_COUNT
	.align		4
        /*007c*/ 	.byte	0x03, 0x1b
        /*007e*/ 	.short	0x00ff


	//----- nvinfo : EIATTR_MERCURY_ISA_VERSION
	.align		4
        /*0080*/ 	.byte	0x03, 0x5f
        /*0082*/ 	.short	0x0101


	//----- nvinfo : EIATTR_VRC_CTA_INIT_COUNT
	.align		4
        /*0084*/ 	.byte	0x02, 0x4a
	.zero		1
	.zero		1


	//----- nvinfo : EIATTR_EXIT_INSTR_OFFSETS
	.align		4
        /*0088*/ 	.byte	0x04, 0x1c
        /*008a*/ 	.short	(.L_67 - .L_66)


	//   ....[0]....
.L_66:
        /*008c*/ 	.word	0x00000090


	//   ....[1]....
        /*0090*/ 	.word	0x00000d20


	//   ....[2]....
        /*0094*/ 	.word	0x000011a0


	//   ....[3]....
        /*0098*/ 	.word	0x00001810


	//----- nvinfo : EIATTR_CRS_STACK_SIZE
	.align		4
.L_67:
        /*009c*/ 	.byte	0x04, 0x1e
        /*009e*/ 	.short	(.L_69 - .L_68)
.L_68:
        /*00a0*/ 	.word	0x00000000


	//----- nvinfo : EIATTR_CBANK_PARAM_SIZE
	.align		4
.L_69:
        /*00a4*/ 	.byte	0x03, 0x19
        /*00a6*/ 	.short	0x0024


	//----- nvinfo : EIATTR_PARAM_CBANK
	.align		4
        /*00a8*/ 	.byte	0x04, 0x0a
        /*00aa*/ 	.short	(.L_71 - .L_70)
	.align		4
.L_70:
        /*00ac*/ 	.word	index@(.nv.constant0._Z11BMatrix2BinPfPiiiiii)
        /*00b0*/ 	.short	0x0380
        /*00b2*/ 	.short	0x0024


	//----- nvinfo : EIATTR_SW_WAR
	.align		4
.L_71:
        /*00b4*/ 	.byte	0x04, 0x36
        /*00b6*/ 	.short	(.L_73 - .L_72)
.L_72:
        /*00b8*/ 	.word	0x00000008
.L_73:


//--------------------- .nv.info._Z11AMatrix2BinPfPiiiiii --------------------------
	.section	.nv.info._Z11AMatrix2BinPfPiiiiii,"",@"SHT_CUDA_INFO"
	.sectionflags	@""
	.align	4


	//----- nvinfo : EIATTR_CUDA_API_VERSION
	.align		4
        /*0000*/ 	.byte	0x04, 0x37
        /*0002*/ 	.short	(.L_75 - .L_74)
.L_74:
        /*0004*/ 	.word	0x00000082


	//----- nvinfo : EIATTR_KPARAM_INFO
	.align		4
.L_75:
        /*0008*/ 	.byte	0x04, 0x17
        /*000a*/ 	.short	(.L_77 - .L_76)
.L_76:
        /*000c*/ 	.word	0x00000000
        /*0010*/ 	.short	0x0006
        /*0012*/ 	.short	0x0020
        /*0014*/ 	.byte	0x00, 0xf0, 0x11, 0x00


	//----- nvinfo : EIATTR_KPARAM_INFO
	.align		4
.L_77:
        /*0018*/ 	.byte	0x04, 0x17
        /*001a*/ 	.short	(.L_79 - .L_78)
.L_78:
        /*001c*/ 	.word	0x00000000
        /*0020*/ 	.short	0x0005
        /*0022*/ 	.short	0x001c
        /*0024*/ 	.byte	0x00, 0xf0, 0x11, 0x00


	//----- nvinfo : EIATTR_KPARAM_INFO
	.align		4
.L_79:
        /*0028*/ 	.byte	0x04, 0x17
        /*002a*/ 	.short	(.L_81 - .L_80)
.L_80:
        /*002c*/ 	.word	0x00000000
        /*0030*/ 	.short	0x0004
        /*0032*/ 	.short	0x0018
        /*0034*/ 	.byte	0x00, 0xf0, 0x11, 0x00


	//----- nvinfo : EIATTR_KPARAM_INFO
	.align		4
.L_81:
        /*0038*/ 	.byte	0x04, 0x17
        /*003a*/ 	.short	(.L_83 - .L_82)
.L_82:
        /*003c*/ 	.word	0x00000000
        /*0040*/ 	.short	0x0003
        /*0042*/ 	.short	0x0014
        /*0044*/ 	.byte	0x00, 0xf0, 0x11, 0x00


	//----- nvinfo : EIATTR_KPARAM_INFO
	.align		4
.L_83:
        /*0048*/ 	.byte	0x04, 0x17
        /*004a*/ 	.short	(.L_85 - .L_84)
.L_84:
        /*004c*/ 	.word	0x00000000
        /*0050*/ 	.short	0x0002
        /*0052*/ 	.short	0x0010
        /*0054*/ 	.byte	0x00, 0xf0, 0x11, 0x00


	//----- nvinfo : EIATTR_KPARAM_INFO
	.align		4
.L_85:
        /*0058*/ 	.byte	0x04, 0x17
        /*005a*/ 	.short	(.L_87 - .L_86)
.L_86:
        /*005c*/ 	.word	0x00000000
        /*0060*/ 	.short	0x0001
        /*0062*/ 	.short	0x0008
        /*0064*/ 	.byte	0x00, 0xf5, 0x21, 0x00


	//----- nvinfo : EIATTR_KPARAM_INFO
	.align		4
.L_87:
        /*0068*/ 	.byte	0x04, 0x17
        /*006a*/ 	.short	(.L_89 - .L_88)
.L_88:
        /*006c*/ 	.word	0x00000000
        /*0070*/ 	.short	0x0000
        /*0072*/ 	.short	0x0000
        /*0074*/ 	.byte	0x00, 0xf5, 0x21, 0x00


	//----- nvinfo : EIATTR_SPARSE_MMA_MASK
	.align		4
.L_89:
        /*0078*/ 	.byte	0x03, 0x50
        /*007a*/ 	.short	0x0000


	//----- nvinfo : EIATTR_MAXREG_COUNT
	.align		4
        /*007c*/ 	.byte	0x03, 0x1b
        /*007e*/ 	.short	0x00ff


	//----- nvinfo : EIATTR_MERCURY_ISA_VERSION
	.align		4
        /*0080*/ 	.byte	0x03, 0x5f
        /*0082*/ 	.short	0x0101


	//----- nvinfo : EIATTR_VRC_CTA_INIT_COUNT
	.align		4
        /*0084*/ 	.byte	0x02, 0x4a
	.zero		1
	.zero		1


	//----- nvinfo : EIATTR_EXIT_INSTR_OFFSETS
	.align		4
        /*0088*/ 	.byte	0x04, 0x1c
        /*008a*/ 	.short	(.L_91 - .L_90)


	//   ....[0]....
.L_90:
        /*008c*/ 	.word	0x00000090


	//   ....[1]....
        /*0090*/ 	.word	0x00000fa0


	//   ....[2]....
        /*0094*/ 	.word	0x00001420


	//   ....[3]....
        /*0098*/ 	.word	0x00001a90


	//----- nvinfo : EIATTR_CRS_STACK_SIZE
	.align		4
.L_91:
        /*009c*/ 	.byte	0x04, 0x1e
        /*009e*/ 	.short	(.L_93 - .L_92)
.L_92:
        /*00a0*/ 	.word	0x00000000


	//----- nvinfo : EIATTR_CBANK_PARAM_SIZE
	.align		4
.L_93:
        /*00a4*/ 	.byte	0x03, 0x19
        /*00a6*/ 	.short	0x0024


	//----- nvinfo : EIATTR_PARAM_CBANK
	.align		4
        /*00a8*/ 	.byte	0x04, 0x0a
        /*00aa*/ 	.short	(.L_95 - .L_94)
	.align		4
.L_94:
        /*00ac*/ 	.word	index@(.nv.constant0._Z11AMatrix2BinPfPiiiiii)
        /*00b0*/ 	.short	0x0380
        /*00b2*/ 	.short	0x0024


	//----- nvinfo : EIATTR_SW_WAR
	.align		4
.L_95:
        /*00b4*/ 	.byte	0x04, 0x36
        /*00b6*/ 	.short	(.L_97 - .L_96)
.L_96:
        /*00b8*/ 	.word	0x00000008
.L_97:


//--------------------- .nv.callgraph             --------------------------
	.section	.nv.callgraph,"",@"SHT_CUDA_CALLGRAPH"
	.align	4
	.sectionentsize	8
	.align		4
        /*0000*/ 	.word	0x00000000
	.align		4
        /*0004*/ 	.word	0xffffffff
	.align		4
        /*0008*/ 	.word	0x00000000
	.align		4
        /*000c*/ 	.word	0xfffffffe
	.align		4
        /*0010*/ 	.word	0x00000000
	.align		4
        /*0014*/ 	.word	0xfffffffd
	.align		4
        /*0018*/ 	.word	0x00000000
	.align		4
        /*001c*/ 	.word	0xfffffffc


//--------------------- .text._Z13MatrixMulXnorPiS_PfPhiiiiiii --------------------------
	.section	.text._Z13MatrixMulXnorPiS_PfPhiiiiiii,"ax",@progbits
	.align	128
        .global         _Z13MatrixMulXnorPiS_PfPhiiiiiii
        .type           _Z13MatrixMulXnorPiS_PfPhiiiiiii,@function
        .size           _Z13MatrixMulXnorPiS_PfPhiiiiiii,(.L_x_42 - _Z13MatrixMulXnorPiS_PfPhiiiiiii)
        .other          _Z13MatrixMulXnorPiS_PfPhiiiiiii,@"STO_CUDA_ENTRY STV_DEFAULT"
_Z13MatrixMulXnorPiS_PfPhiiiiiii:
.text._Z13MatrixMulXnorPiS_PfPhiiiiiii:
[----:B------:R-:W-:Y:S01]  /*0000*/  LDC R1, c[0x0][0x37c] ;  /* 0x0000df00ff017b82 */ /* 0x000fe20000000800 */
[----:B------:R-:W0:Y:S07]  /*0010*/  S2R R6, SR_TID.X ;  /* 0x0000000000067919 */ /* 0x000e2e0000002100 */
[----:B------:R-:W0:Y:S01]  /*0020*/  LDC R3, c[0x0][0x360] ;  /* 0x0000d800ff037b82 */ /* 0x000e220000000800 */
[----:B------:R-:W1:Y:S01]  /*0030*/  LDCU.64 UR8, c[0x0][0x358] ;  /* 0x00006b00ff0877ac */ /* 0x000e620008000a00 */
[----:B------:R-:W-:Y:S01]  /*0040*/  BSSY.RECONVERGENT B0, `(.L_x_0) ;  /* 0x000005c000007945 */ /* 0x000fe20003800200 */
[----:B------:R-:W0:Y:S01]  /*0050*/  S2R R0, SR_TID.Y ;  /* 0x0000000000007919 */ /* 0x000e220000002200 */
[----:B------:R-:W2:Y:S04]  /*0060*/  LDCU.64 UR6, c[0x0][0x398] ;  /* 0x00007300ff0677ac */ /* 0x000ea80008000a00 */
[----:B------:R-:W3:Y:S08]  /*0070*/  LDC R5, c[0x0][0x364] ;  /* 0x0000d900ff057b82 */ /* 0x000ef00000000800 */
[----:B------:R-:W4:Y:S08]  /*0080*/  S2UR UR10, SR_CTAID.X ;  /* 0x00000000000a79c3 */ /* 0x000f300000002500 */
[----:B------:R-:W0:Y:S02]  /*0090*/  S2UR UR11, SR_CTAID.Y ;  /* 0x00000000000b79c3 */ /* 0x000e240000002600 */
[----:B0-----:R-:W-:-:S05]  /*00a0*/  IMAD R9, R0, R3, R6 ;  /* 0x0000000300097224 */ /* 0x001fca00078e0206 */
[----:B------:R-:W-:-:S13]  /*00b0*/  ISETP.GT.U32.AND P0, PT, R9, 0xff, PT ;  /* 0x000000ff0900780c */ /* 0x000fda0003f04070 */
[----:B-1234-:R-:W-:Y:S05]  /*00c0*/  @P0 BRA `(.L_x_1) ;  /* 0x00000004004c0947 */ /* 0x01efea0003800000 */
[----:B------:R-:W-:Y:S01]  /*00d0*/  IMAD R2, R3, R5, RZ ;  /* 0x0000000503027224 */ /* 0x000fe200078e02ff */
[----:B------:R-:W-:Y:S03]  /*00e0*/  BSSY.RECONVERGENT B1, `(.L_x_2) ;  /* 0x0000033000017945 */ /* 0x000fe60003800200 */
[----:B------:R-:W0:Y:S01]  /*00f0*/  I2F.U32.RP R12, R2 ;  /* 0x00000002000c7306 */ /* 0x000e220000209000 */
[--C-:B------:R-:W-:Y:S01]  /*0100*/  IMAD.IADD R4, R9, 0x1, R2.reuse ;  /* 0x0000000109047824 */ /* 0x100fe200078e0202 */
[----:B------:R-:W-:Y:S01]  /*0110*/  ISETP.NE.U32.AND P2, PT, R2, RZ, PT ;  /* 0x000000ff0200720c */ /* 0x000fe20003f45070 */
[----:B------:R-:W-:-:S03]  /*0120*/  IMAD.MOV R15, RZ, RZ, -R2 ;  /* 0x000000ffff0f7224 */ /* 0x000fc600078e0a02 */
[C---:B------:R-:W-:Y:S02]  /*0130*/  ISETP.GE.U32.AND P0, PT, R4.reuse, 0x100, PT ;  /* 0x000001000400780c */ /* 0x040fe40003f06070 */
[----:B------:R-:W-:Y:S02]  /*0140*/  VIMNMX.U32 R13, PT, PT, R4, 0x100, !PT ;  /* 0x00000100040d7848 */ /* 0x000fe40007fe0000 */
[----:B------:R-:W-:-:S04]  /*0150*/  SEL R8, RZ, 0x1, P0 ;  /* 0x00000001ff087807 */ /* 0x000fc80000000000 */
[----:B------:R-:W-:Y:S01]  /*0160*/  IADD3 R13, PT, PT, R13, -R4, -R8 ;  /* 0x800000040d0d7210 */ /* 0x000fe20007ffe808 */
[----:B0-----:R-:W0:Y:S02]  /*0170*/  MUFU.RCP R12, R12 ;  /* 0x0000000c000c7308 */ /* 0x001e240000001000 */
[----:B0-----:R-:W-:-:S06]  /*0180*/  VIADD R10, R12, 0xffffffe ;  /* 0x0ffffffe0c0a7836 */ /* 0x001fcc0000000000 */
[----:B------:R0:W1:Y:S02]  /*0190*/  F2I.FTZ.U32.TRUNC.NTZ R11, R10 ;  /* 0x0000000a000b7305 */ /* 0x000064000021f000 */
[----:B0-----:R-:W-:Y:S02]  /*01a0*/  IMAD.MOV.U32 R10, RZ, RZ, RZ ;  /* 0x000000ffff0a7224 */ /* 0x001fe400078e00ff */
[----:B-1----:R-:W-:-:S04]  /*01b0*/  IMAD R15, R15, R11, RZ ;  /* 0x0000000b0f0f7224 */ /* 0x002fc800078e02ff */
[----:B------:R-:W-:-:S06]  /*01c0*/  IMAD.HI.U32 R12, R11, R15, R10 ;  /* 0x0000000f0b0c7227 */ /* 0x000fcc00078e000a */
[----:B------:R-:W-:-:S04]  /*01d0*/  IMAD.HI.U32 R11, R12, R13, RZ ;  /* 0x0000000d0c0b7227 */ /* 0x000fc800078e00ff */
[----:B------:R-:W-:-:S04]  /*01e0*/  IMAD.MOV R4, RZ, RZ, -R11 ;  /* 0x000000ffff047224 */ /* 0x000fc800078e0a0b */
[----:B------:R-:W-:-:S05]  /*01f0*/  IMAD R13, R2, R4, R13 ;  /* 0x00000004020d7224 */ /* 0x000fca00078e020d */
[----:B------:R-:W-:-:S13]  /*0200*/  ISETP.GE.U32.AND P0, PT, R13, R2, PT ;  /* 0x000000020d00720c */ /* 0x000fda0003f06070 */
[----:B------:R-:W-:Y:S02]  /*0210*/  @P0 IMAD.IADD R13, R13, 0x1, -R2 ;  /* 0x000000010d0d0824 */ /* 0x000fe400078e0a02 */
[----:B------:R-:W-:-:S03]  /*0220*/  @P0 VIADD R11, R11, 0x1 ;  /* 0x000000010b0b0836 */ /* 0x000fc60000000000 */
[----:B------:R-:W-:-:S13]  /*0230*/  ISETP.GE.U32.AND P1, PT, R13, R2, PT ;  /* 0x000000020d00720c */ /* 0x000fda0003f26070 */
[----:B------:R-:W-:Y:S01]  /*0240*/  @P1 VIADD R11, R11, 0x1 ;  /* 0x000000010b0b1836 */ /* 0x000fe20000000000 */
[----:B------:R-:W-:-:S05]  /*0250*/  @!P2 LOP3.LUT R11, RZ, R2, RZ, 0x33, !PT ;  /* 0x00000002ff0ba212 */ /* 0x000fca00078e33ff */
[----:B------:R-:W-:-:S05]  /*0260*/  IMAD.IADD R4, R8, 0x1, R11 ;  /* 0x0000000108047824 */ /* 0x000fca00078e020b */
[C---:B------:R-:W-:Y:S02]  /*0270*/  LOP3.LUT R8, R4.reuse, 0x3, RZ, 0xc0, !PT ;  /* 0x0000000304087812 */ /* 0x040fe400078ec0ff */
[----:B------:R-:W-:Y:S02]  /*0280*/  ISETP.GE.U32.AND P1, PT, R4, 0x3, PT ;  /* 0x000000030400780c */ /* 0x000fe40003f26070 */
[----:B------:R-:W-:-:S13]  /*0290*/  ISETP.NE.AND P0, PT, R8, 0x3, PT ;  /* 0x000000030800780c */ /* 0x000fda0003f05270 */
[----:B------:R-:W-:Y:S05]  /*02a0*/  @!P0 BRA `(.L_x_3) ;  /* 0x0000000000588947 */ /* 0x000fea0003800000 */
[----:B------:R-:W0:Y:S01]  /*02b0*/  S2R R13, SR_CgaCtaId ;  /* 0x00000000000d7919 */ /* 0x000e220000008800 */
[----:B------:R-:W1:Y:S01]  /*02c0*/  LDCU.64 UR4, c[0x0][0x398] ;  /* 0x00007300ff0477ac */ /* 0x000e620008000a00 */
[----:B------:R-:W-:Y:S01]  /*02d0*/  IMAD.MOV.U32 R7, RZ, RZ, RZ ;  /* 0x000000ffff077224 */ /* 0x000fe200078e00ff */
[----:B------:R-:W-:Y:S01]  /*02e0*/  MOV R8, 0x400 ;  /* 0x0000040000087802 */ /* 0x000fe20000000f00 */
[----:B------:R-:W-:Y:S02]  /*02f0*/  VIADD R4, R4, 0x1 ;  /* 0x0000000104047836 */ /* 0x000fe40000000000 */
[----:B------:R-:W-:-:S03]  /*0300*/  IMAD.WIDE.U32 R10, R0, R3, R6 ;  /* 0x00000003000a7225 */ /* 0x000fc600078e0006 */
[----:B------:R-:W-:-:S05]  /*0310*/  LOP3.LUT R4, R4, 0x3, RZ, 0xc0, !PT ;  /* 0x0000000304047812 */ /* 0x000fca00078ec0ff */
[----:B------:R-:W-:Y:S01]  /*0320*/  IMAD.MOV R4, RZ, RZ, -R4 ;  /* 0x000000ffff047224 */ /* 0x000fe200078e0a04 */
[----:B-1----:R-:W-:-:S04]  /*0330*/  IADD3 R15, P0, PT, R10, UR4, RZ ;  /* 0x000000040a0f7c10 */ /* 0x002fc8000ff1e0ff */
[----:B------:R-:W-:Y:S02]  /*0340*/  IADD3.X R14, PT, PT, R11, UR5, RZ, P0, !PT ;  /* 0x000000050b0e7c10 */ /* 0x000fe400087fe4ff */
[----:B0-----:R-:W-:-:S07]  /*0350*/  LEA R12, R13, R8, 0x18 ;  /* 0x000000080d0c7211 */ /* 0x001fce00078ec0ff */
.L_x_4:
[----:B------:R-:W-:Y:S02]  /*0360*/  IMAD.MOV.U32 R10, RZ, RZ, R15 ;  /* 0x000000ffff0a7224 */ /* 0x000fe400078e000f */
[----:B------:R-:W-:-:S05]  /*0370*/  IMAD.MOV.U32 R11, RZ, RZ, R14 ;  /* 0x000000ffff0b7224 */ /* 0x000fca00078e000e */
[----:B0-----:R-:W2:Y:S01]  /*0380*/  LDG.E.U8 R8, desc[UR8][R10.64] ;  /* 0x000000080a087981 */ /* 0x001ea2000c1e1100 */
[--C-:B------:R-:W-:Y:S01]  /*0390*/  IMAD.IADD R13, R12, 0x1, R9.reuse ;  /* 0x000000010c0d7824 */ /* 0x100fe200078e0209 */
[----:B------:R-:W-:Y:S01]  /*03a0*/  IADD3 R15, P2, PT, R2, R15, RZ ;  /* 0x0000000f020f7210 */ /* 0x000fe20007f5e0ff */
[----:B------:R-:W-:Y:S02]  /*03b0*/  VIADD R4, R4, 0x1 ;  /* 0x0000000104047836 */ /* 0x000fe40000000000 */
[----:B------:R-:W-:Y:S02]  /*03c0*/  IMAD.IADD R9, R2, 0x1, R9 ;  /* 0x0000000102097824 */ /* 0x000fe400078e0209 */
[----:B------:R-:W-:Y:S01]  /*03d0*/  IMAD.X R14, RZ, RZ, R14, P2 ;  /* 0x000000ffff0e7224 */ /* 0x000fe200010e060e */
[----:B------:R-:W-:Y:S01]  /*03e0*/  ISETP.NE.AND P0, PT, R4, RZ, PT ;  /* 0x000000ff0400720c */ /* 0x000fe20003f05270 */
[----:B--2---:R0:W-:-:S12]  /*03f0*/  STS.U8 [R13], R8 ;  /* 0x000000080d007388 */ /* 0x0041d80000000000 */
[----:B------:R-:W-:Y:S05]  /*0400*/  @P0 BRA `(.L_x_4) ;  /* 0xfffffffc00d40947 */ /* 0x000fea000383ffff */
.L_x_3:
[----:B------:R-:W-:Y:S05]  /*0410*/  BSYNC.RECONVERGENT B1 ;  /* 0x0000000000017941 */ /* 0x000fea0003800200 */
.L_x_2:
[----:B------:R-:W-:Y:S05]  /*0420*/  @!P1 BRA `(.L_x_1) ;  /* 0x0000000000749947 */ /* 0x000fea0003800000 */
[----:B------:R-:W1:Y:S01]  /*0430*/  S2R R11, SR_CgaCtaId ;  /* 0x00000000000b7919 */ /* 0x000e620000008800 */
[----:B------:R-:W-:-:S04]  /*0440*/  MOV R4, 0x400 ;  /* 0x0000040000047802 */ /* 0x000fc80000000f00 */
[----:B-1----:R-:W-:-:S07]  /*0450*/  LEA R4, R11, R4, 0x18 ;  /* 0x000000040b047211 */ /* 0x002fce00078ec0ff */
.L_x_5:
[----:B------:R-:W-:Y:S01]  /*0460*/  IMAD.IADD R15, R2, 0x1, R9 ;  /* 0x00000001020f7824 */ /* 0x000fe200078e0209 */
[----:B-1----:R-:W-:-:S03]  /*0470*/  IADD3 R12, P0, PT, R9, UR6, RZ ;  /* 0x00000006090c7c10 */ /* 0x002fc6000ff1e0ff */
[C---:B------:R-:W-:Y:S01]  /*0480*/  IMAD.IADD R17, R2.reuse, 0x1, R15 ;  /* 0x0000000102117824 */ /* 0x040fe200078e020f */
[----:B------:R-:W-:Y:S01]  /*0490*/  IADD3 R14, P1, PT, R15, UR6, RZ ;  /* 0x000000060f0e7c10 */ /* 0x000fe2000ff3e0ff */
[----:B0-----:R-:W-:Y:S02]  /*04a0*/  IMAD.X R13, RZ, RZ, UR7, P0 ;  /* 0x00000007ff0d7e24 */ /* 0x001fe400080e06ff */
[----:B------:R-:W-:Y:S01]  /*04b0*/  IMAD.IADD R23, R2, 0x1, R17 ;  /* 0x0000000102177824 */ /* 0x000fe200078e0211 */
[----:B------:R-:W-:Y:S01]  /*04c0*/  IADD3 R16, P0, PT, R17, UR6, RZ ;  /* 0x0000000611107c10 */ /* 0x000fe2000ff1e0ff */
[----:B------:R-:W-:Y:S01]  /*04d0*/  IMAD.X R15, RZ, RZ, UR7, P1 ;  /* 0x00000007ff0f7e24 */ /* 0x000fe200088e06ff */
[----:B------:R-:W2:Y:S02]  /*04e0*/  LDG.E.U8 R12, desc[UR8][R12.64] ;  /* 0x000000080c0c7981 */ /* 0x000ea4000c1e1100 */
[----:B------:R-:W-:Y:S01]  /*04f0*/  IADD3 R10, P1, PT, R23, UR6, RZ ;  /* 0x00000006170a7c10 */ /* 0x000fe2000ff3e0ff */
[----:B------:R-:W-:Y:S01]  /*0500*/  IMAD.X R17, RZ, RZ, UR7, P0 ;  /* 0x00000007ff117e24 */ /* 0x000fe200080e06ff */
[----:B------:R-:W3:Y:S03]  /*0510*/  LDG.E.U8 R14, desc[UR8][R14.64] ;  /* 0x000000080e0e7981 */ /* 0x000ee6000c1e1100 */
[----:B------:R-:W-:Y:S01]  /*0520*/  IMAD.X R11, RZ, RZ, UR7, P1 ;  /* 0x00000007ff0b7e24 */ /* 0x000fe200088e06ff */
[----:B------:R-:W4:Y:S04]  /*0530*/  LDG.E.U8 R16, desc[UR8][R16.64] ;  /* 0x0000000810107981 */ /* 0x000f28000c1e1100 */
[----:B------:R-:W5:Y:S01]  /*0540*/  LDG.E.U8 R10, desc[UR8][R10.64] ;  /* 0x000000080a0a7981 */ /* 0x000f62000c1e1100 */
[----:B------:R-:W-:-:S04]  /*0550*/  IMAD.IADD R27, R4, 0x1, R9 ;  /* 0x00000001041b7824 */ /* 0x000fc800078e0209 */
[----:B------:R-:W-:-:S04]  /*0560*/  IMAD.IADD R19, R2, 0x1, R27 ;  /* 0x0000000102137824 */ /* 0x000fc800078e021b */
[----:B------:R-:W-:-:S04]  /*0570*/  IMAD.IADD R21, R2, 0x1, R19 ;  /* 0x0000000102157824 */ /* 0x000fc800078e0213 */
[C---:B------:R-:W-:Y:S02]  /*0580*/  IMAD.IADD R25, R2.reuse, 0x1, R21 ;  /* 0x0000000102197824 */ /* 0x040fe400078e0215 */
[----:B------:R-:W-:-:S05]  /*0590*/  IMAD.IADD R9, R2, 0x1, R23 ;  /* 0x0000000102097824 */ /* 0x000fca00078e0217 */
[----:B------:R-:W-:Y:S01]  /*05a0*/  ISETP.GE.U32.AND P0, PT, R9, 0x100, PT ;  /* 0x000001000900780c */ /* 0x000fe20003f06070 */
[----:B--2---:R1:W-:Y:S04]  /*05b0*/  STS.U8 [R27], R12 ;  /* 0x0000000c1b007388 */ /* 0x0043e80000000000 */
[----:B---3--:R1:W-:Y:S04]  /*05c0*/  STS.U8 [R19], R14 ;  /* 0x0000000e13007388 */ /* 0x0083e80000000000 */
[----:B----4-:R1:W-:Y:S04]  /*05d0*/  STS.U8 [R21], R16 ;  /* 0x0000001015007388 */ /* 0x0103e80000000000 */
[----:B-----5:R1:W-:Y:S01]  /*05e0*/  STS.U8 [R25], R10 ;  /* 0x0000000a19007388 */ /* 0x0203e20000000000 */
[----:B------:R-:W-:Y:S05]  /*05f0*/  @!P0 BRA `(.L_x_5) ;  /* 0xfffffffc00988947 */ /* 0x000fea000383ffff */
.L_x_1:
[----:B------:R-:W-:Y:S05]  /*0600*/  BSYNC.RECONVERGENT B0 ;  /* 0x0000000000007941 */ /* 0x000fea0003800200 */
.L_x_0:
[----:B------:R-:W2:Y:S01]  /*0610*/  LDCU UR12, c[0x0][0x3b0] ;  /* 0x00007600ff0c77ac */ /* 0x000ea20008000800 */
[----:B------:R-:W-:Y:S01]  /*0620*/  IMAD.MOV.U32 R2, RZ, RZ, RZ ;  /* 0x000000ffff027224 */ /* 0x000fe200078e00ff */
[----:B--2---:R-:W-:Y:S01]  /*0630*/  UISETP.GE.AND UP0, UPT, UR12, 0x1, UPT ;  /* 0x000000010c00788c */ /* 0x004fe2000bf06270 */
[----:B------:R-:W-:Y:S08]  /*0640*/  BAR.SYNC.DEFER_BLOCKING 0x0 ;  /* 0x0000000000007b1d */ /* 0x000ff00000010000 */
[----:B------:R-:W-:Y:S05]  /*0650*/  BRA.U !UP0, `(.L_x_6) ;  /* 0x0000001908c47547 */ /* 0x000fea000b800000 */
[----:B------:R-:W2:Y:S01]  /*0660*/  I2F.U32.RP R2, R3 ;  /* 0x0000000300027306 */ /* 0x000ea20000209000 */
[----:B------:R-:W3:Y:S01]  /*0670*/  LDCU UR4, c[0x0][0x3ac] ;  /* 0x00007580ff0477ac */ /* 0x000ee20008000800 */
[----:B0-----:R-:W-:Y:S01]  /*0680*/  IMAD.IADD R13, R6, 0x1, R3 ;  /* 0x00000001060d7824 */ /* 0x001fe200078e0203 */
[----:B------:R-:W0:Y:S01]  /*0690*/  S2UR UR5, SR_CgaCtaId ;  /* 0x00000000000579c3 */ /* 0x000e220000008800 */
[----:B-1----:R-:W-:Y:S01]  /*06a0*/  IMAD.IADD R12, R0, 0x1, R5 ;  /* 0x00000001000c7824 */ /* 0x002fe200078e0205 */
[C---:B------:R-:W-:Y:S01]  /*06b0*/  ISETP.NE.U32.AND P2, PT, R3.reuse, RZ, PT ;  /* 0x000000ff0300720c */ /* 0x040fe20003f45070 */
[----:B------:R-:W-:Y:S01]  /*06c0*/  IMAD R21, R3, UR10, R6 ;  /* 0x0000000a03157c24 */ /* 0x000fe2000f8e0206 */
[----:B------:R-:W-:Y:S01]  /*06d0*/  ISETP.NE.U32.AND P5, PT, R5, RZ, PT ;  /* 0x000000ff0500720c */ /* 0x000fe20003fa5070 */
[----:B------:R-:W1:Y:S08]  /*06e0*/  I2F.U32.RP R4, R5 ;  /* 0x0000000500047306 */ /* 0x000e700000209000 */
[----:B--2---:R-:W2:Y:S01]  /*06f0*/  MUFU.RCP R2, R2 ;  /* 0x0000000200027308 */ /* 0x004ea20000001000 */
[----:B---3--:R-:W-:-:S07]  /*0700*/  ISETP.GE.AND P0, PT, R13, UR4, PT ;  /* 0x000000040d007c0c */ /* 0x008fce000bf06270 */
[----:B-1----:R-:W1:Y:S01]  /*0710*/  MUFU.RCP R4, R4 ;  /* 0x0000000400047308 */ /* 0x002e620000001000 */
[----:B--2---:R-:W-:Y:S01]  /*0720*/  VIADD R8, R2, 0xffffffe ;  /* 0x0ffffffe02087836 */ /* 0x004fe20000000000 */
[----:B------:R-:W-:-:S06]  /*0730*/  VIMNMX R2, PT, PT, R13, UR4, !PT ;  /* 0x000000040d027c48 */ /* 0x000fcc000ffe0100 */
[----:B------:R-:W2:Y:S01]  /*0740*/  F2I.FTZ.U32.TRUNC.NTZ R9, R8 ;  /* 0x0000000800097305 */ /* 0x000ea2000021f000 */
[----:B-1----:R-:W-:Y:S01]  /*0750*/  VIADD R10, R4, 0xffffffe ;  /* 0x0ffffffe040a7836 */ /* 0x002fe20000000000 */
[----:B------:R-:W-:Y:S02]  /*0760*/  SEL R4, RZ, 0x1, P0 ;  /* 0x00000001ff047807 */ /* 0x000fe40000000000 */
[----:B------:R-:W-:-:S04]  /*0770*/  ISETP.GE.AND P0, PT, R12, UR4, PT ;  /* 0x000000040c007c0c */ /* 0x000fc8000bf06270 */
[----:B------:R1:W3:Y:S01]  /*0780*/  F2I.FTZ.U32.TRUNC.NTZ R11, R10 ;  /* 0x0000000a000b7305 */ /* 0x0002e2000021f000 */
[----:B------:R-:W-:Y:S02]  /*0790*/  IADD3 R2, PT, PT, R2, -R13, -R4 ;  /* 0x8000000d02027210 */ /* 0x000fe40007ffe804 */
[----:B------:R-:W-:Y:S01]  /*07a0*/  VIMNMX R13, PT, PT, R12, UR4, !PT ;  /* 0x000000040c0d7c48 */ /* 0x000fe2000ffe0100 */
[----:B------:R-:W-:Y:S01]  /*07b0*/  UMOV UR4, 0x400 ;  /* 0x0000040000047882 */ /* 0x000fe20000000000 */
[----:B------:R-:W-:Y:S01]  /*07c0*/  SEL R20, RZ, 0x1, P0 ;  /* 0x00000001ff147807 */ /* 0x000fe20000000000 */
[----:B------:R-:W-:Y:S01]  /*07d0*/  UIADD3 UR4, UPT, UPT, UR4, 0x300, URZ ;  /* 0x0000030004047890 */ /* 0x000fe2000fffe0ff */
[----:B--2---:R-:W-:Y:S02]  /*07e0*/  IMAD.MOV R8, RZ, RZ, -R9 ;  /* 0x000000ffff087224 */ /* 0x004fe400078e0a09 */
[----:B-1----:R-:W-:Y:S01]  /*07f0*/  IMAD.MOV.U32 R10, RZ, RZ, RZ ;  /* 0x000000ffff0a7224 */ /* 0x002fe200078e00ff */
[----:B------:R-:W-:Y:S01]  /*0800*/  IADD3 R12, PT, PT, R13, -R12, -R20 ;  /* 0x8000000c0d0c7210 */ /* 0x000fe20007ffe814 */
[----:B------:R-:W-:Y:S01]  /*0810*/  IMAD R15, R8, R3, RZ ;  /* 0x00000003080f7224 */ /* 0x000fe200078e02ff */
[----:B0-----:R-:W-:Y:S01]  /*0820*/  ULEA UR4, UR5, UR4, 0x18 ;  /* 0x0000000405047291 */ /* 0x001fe2000f8ec0ff */
[----:B------:R-:W-:-:S02]  /*0830*/  IMAD.MOV.U32 R8, RZ, RZ, RZ ;  /* 0x000000ffff087224 */ /* 0x000fc400078e00ff */
[----:B---3--:R-:W-:Y:S02]  /*0840*/  IMAD.MOV R14, RZ, RZ, -R11 ;  /* 0x000000ffff0e7224 */ /* 0x008fe400078e0a0b */
[----:B------:R-:W-:Y:S01]  /*0850*/  IMAD.HI.U32 R9, R9, R15, R8 ;  /* 0x0000000f09097227 */ /* 0x000fe200078e0008 */
[----:B------:R-:W-:Y:S01]  /*0860*/  LEA R23, R6, UR4, 0x2 ;  /* 0x0000000406177c11 */ /* 0x000fe2000f8e10ff */
[----:B------:R-:W-:Y:S02]  /*0870*/  UMOV UR4, URZ ;  /* 0x000000ff00047c82 */ /* 0x000fe40008000000 */
[----:B------:R-:W-:Y:S02]  /*0880*/  IMAD R17, R14, R5, RZ ;  /* 0x000000050e117224 */ /* 0x000fe400078e02ff */
[----:B------:R-:W-:-:S04]  /*0890*/  IMAD.HI.U32 R9, R9, R2, RZ ;  /* 0x0000000209097227 */ /* 0x000fc800078e00ff */
[----:B------:R-:W-:-:S04]  /*08a0*/  IMAD.HI.U32 R11, R11, R17, R10 ;  /* 0x000000110b0b7227 */ /* 0x000fc800078e000a */
[----:B------:R-:W-:Y:S02]  /*08b0*/  IMAD.MOV R8, RZ, RZ, -R9 ;  /* 0x000000ffff087224 */ /* 0x000fe400078e0a09 */
[----:B------:R-:W-:-:S04]  /*08c0*/  IMAD.HI.U32 R11, R11, R12, RZ ;  /* 0x0000000c0b0b7227 */ /* 0x000fc800078e00ff */
[----:B------:R-:W-:Y:S02]  /*08d0*/  IMAD.MOV R10, RZ, RZ, -R11 ;  /* 0x000000ffff0a7224 */ /* 0x000fe400078e0a0b */
[----:B------:R-:W-:Y:S02]  /*08e0*/  IMAD R2, R3, R8, R2 ;  /* 0x0000000803027224 */ /* 0x000fe400078e0202 */
[----:B------:R-:W-:-:S03]  /*08f0*/  IMAD R12, R5, R10, R12 ;  /* 0x0000000a050c7224 */ /* 0x000fc600078e020c */
[----:B------:R-:W-:Y:S02]  /*0900*/  ISETP.GE.U32.AND P0, PT, R2, R3, PT ;  /* 0x000000030200720c */ /* 0x000fe40003f06070 */
[----:B------:R-:W-:-:S11]  /*0910*/  ISETP.GE.U32.AND P3, PT, R12, R5, PT ;  /* 0x000000050c00720c */ /* 0x000fd60003f66070 */
[----:B------:R-:W-:Y:S02]  /*0920*/  @P0 IMAD.IADD R2, R2, 0x1, -R3 ;  /* 0x0000000102020824 */ /* 0x000fe400078e0a03 */
[----:B------:R-:W-:Y:S02]  /*0930*/  @P3 IMAD.IADD R12, R12, 0x1, -R5 ;  /* 0x000000010c0c3824 */ /* 0x000fe400078e0a05 */
[----:B------:R-:W-:Y:S01]  /*0940*/  @P0 VIADD R9, R9, 0x1 ;  /* 0x0000000109090836 */ /* 0x000fe20000000000 */
[----:B------:R-:W-:Y:S01]  /*0950*/  ISETP.GE.U32.AND P1, PT, R2, R3, PT ;  /* 0x000000030200720c */ /* 0x000fe20003f26070 */
[----:B------:R-:W-:Y:S01]  /*0960*/  @P3 VIADD R11, R11, 0x1 ;  /* 0x000000010b0b3836 */ /* 0x000fe20000000000 */
[----:B------:R-:W-:Y:S01]  /*0970*/  ISETP.GE.U32.AND P4, PT, R12, R5, PT ;  /* 0x000000050c00720c */ /* 0x000fe20003f86070 */
[----:B------:R-:W-:-:S10]  /*0980*/  IMAD.MOV.U32 R2, RZ, RZ, RZ ;  /* 0x000000ffff027224 */ /* 0x000fd400078e00ff */
[----:B------:R-:W-:Y:S01]  /*0990*/  @P1 VIADD R9, R9, 0x1 ;  /* 0x0000000109091836 */ /* 0x000fe20000000000 */
[----:B------:R-:W-:Y:S01]  /*09a0*/  @!P2 LOP3.LUT R9, RZ, R3, RZ, 0x33, !PT ;  /* 0x00000003ff09a212 */ /* 0x000fe200078e33ff */
[----:B------:R-:W-:Y:S01]  /*09b0*/  @P4 VIADD R11, R11, 0x1 ;  /* 0x000000010b0b4836 */ /* 0x000fe20000000000 */
[----:B------:R-:W-:-:S03]  /*09c0*/  @!P5 LOP3.LUT R11, RZ, R5, RZ, 0x33, !PT ;  /* 0x00000005ff0bd212 */ /* 0x000fc600078e33ff */
[----:B------:R-:W-:Y:S02]  /*09d0*/  IMAD.IADD R4, R4, 0x1, R9 ;  /* 0x0000000104047824 */ /* 0x000fe400078e0209 */
[----:B------:R-:W-:-:S07]  /*09e0*/  IMAD.IADD R20, R20, 0x1, R11 ;  /* 0x0000000114147824 */ /* 0x000fce00078e020b */
.L_x_17:
[----:B------:R-:W0:Y:S01]  /*09f0*/  LDC R19, c[0x0][0x3ac] ;  /* 0x0000eb00ff137b82 */ /* 0x000e220000000800 */
[----:B------:R-:W-:Y:S01]  /*0a00*/  UMOV UR5, 0x400 ;  /* 0x0000040000057882 */ /* 0x000fe20000000000 */
[----:B------:R-:W-:Y:S01]  /*0a10*/  BSSY.RECONVERGENT B0, `(.L_x_7) ;  /* 0x0000042000007945 */ /* 0x000fe20003800200 */
[----:B------:R-:W-:-:S05]  /*0a20*/  UIADD3 UR5, UPT, UPT, UR5, 0x100, URZ ;  /* 0x0000010005057890 */ /* 0x000fca000fffe0ff */
[----:B------:R-:W1:Y:S01]  /*0a30*/  S2UR UR6, SR_CgaCtaId ;  /* 0x00000000000679c3 */ /* 0x000e620000008800 */
[----:B0-----:R-:W-:Y:S01]  /*0a40*/  ISETP.GE.AND P0, PT, R6, R19, PT ;  /* 0x000000130600720c */ /* 0x001fe20003f06270 */
[----:B-1----:R-:W-:-:S06]  /*0a50*/  ULEA UR5, UR6, UR5, 0x18 ;  /* 0x0000000506057291 */ /* 0x002fcc000f8ec0ff */
[----:B------:R-:W-:-:S06]  /*0a60*/  LEA R25, R0, UR5, 0x6 ;  /* 0x0000000500197c11 */ /* 0x000fcc000f8e30ff */
[----:B------:R-:W-:Y:S05]  /*0a70*/  @P0 BRA `(.L_x_8) ;  /* 0x0000000000ec0947 */ /* 0x000fea0003800000 */
[----:B------:R-:W0:Y:S01]  /*0a80*/  LDCU UR5, c[0x0][0x3a0] ;  /* 0x00007400ff0577ac */ /* 0x000e220008000800 */
[----:B------:R-:W1:Y:S01]  /*0a90*/  LDC.64 R8, c[0x0][0x380] ;  /* 0x0000e000ff087b82 */ /* 0x000e620000000a00 */
[C---:B------:R-:W-:Y:S01]  /*0aa0*/  LOP3.LUT R15, R4.reuse, 0x3, RZ, 0xc0, !PT ;  /* 0x00000003040f7812 */ /* 0x040fe200078ec0ff */
[----:B------:R-:W-:Y:S01]  /*0ab0*/  IMAD R10, R5, UR11, R0 ;  /* 0x0000000b050a7c24 */ /* 0x000fe2000f8e0200 */
[----:B------:R-:W-:Y:S01]  /*0ac0*/  BSSY.RECONVERGENT B1, `(.L_x_9) ;  /* 0x000001e000017945 */ /* 0x000fe20003800200 */
[----:B------:R-:W-:Y:S01]  /*0ad0*/  ISETP.GE.U32.AND P1, PT, R4, 0x3, PT ;  /* 0x000000030400780c */ /* 0x000fe20003f26070 */
[----:B------:R-:W-:Y:S01]  /*0ae0*/  IMAD.SHL.U32 R29, R3, 0x4, RZ ;  /* 0x00000004031d7824 */ /* 0x000fe200078e00ff */
[----:B------:R-:W-:Y:S01]  /*0af0*/  ISETP.NE.AND P0, PT, R15, 0x3, PT ;  /* 0x000000030f00780c */ /* 0x000fe20003f05270 */
[----:B------:R-:W-:Y:S02]  /*0b00*/  IMAD.MOV.U32 R18, RZ, RZ, R6 ;  /* 0x000000ffff127224 */ /* 0x000fe400078e0006 */
[----:B0-----:R-:W-:-:S04]  /*0b10*/  IMAD R10, R10, UR5, RZ ;  /* 0x000000050a0a7c24 */ /* 0x001fc8000f8e02ff */
[----:B------:R-:W-:-:S06]  /*0b20*/  IMAD R27, R19, UR4, R10 ;  /* 0x00000004131b7c24 */ /* 0x000fcc000f8e020a */
[----:B------:R-:W-:Y:S05]  /*0b30*/  @!P0 BRA `(.L_x_10) ;  /* 0x0000000000588947 */ /* 0x000fea0003800000 */
[----:B------:R-:W0:Y:S01]  /*0b40*/  LDC.64 R10, c[0x0][0x380] ;  /* 0x0000e000ff0a7b82 */ /* 0x000e220000000a00 */
[----:B------:R-:W-:-:S04]  /*0b50*/  IMAD.IADD R13, R27, 0x1, R6 ;  /* 0x000000011b0d7824 */ /* 0x000fc800078e0206 */
[----:B0-----:R-:W-:-:S05]  /*0b60*/  IMAD.WIDE R10, R13, 0x4, R10 ;  /* 0x000000040d0a7825 */ /* 0x001fca00078e020a */
[----:B------:R-:W2:Y:S01]  /*0b70*/  LDG.E R12, desc[UR8][R10.64] ;  /* 0x000000080a0c7981 */ /* 0x000ea2000c1e1900 */
[C---:B------:R-:W-:Y:S01]  /*0b80*/  IMAD R14, R6.reuse, 0x4, R25 ;  /* 0x00000004060e7824 */ /* 0x040fe200078e0219 */
[----:B------:R-:W-:Y:S01]  /*0b90*/  ISETP.NE.AND P0, PT, R15, RZ, PT ;  /* 0x000000ff0f00720c */ /* 0x000fe20003f05270 */
[----:B------:R-:W-:-:S03]  /*0ba0*/  IMAD.IADD R18, R6, 0x1, R3 ;  /* 0x0000000106127824 */ /* 0x000fc600078e0203 */
[----:B--2---:R0:W-:Y:S09]  /*0bb0*/  STS [R14], R12 ;  /* 0x0000000c0e007388 */ /* 0x0041f20000000800 */
[----:B------:R-:W-:Y:S05]  /*0bc0*/  @!P0 BRA `(.L_x_10) ;  /* 0x0000000000348947 */ /* 0x000fea0003800000 */
[----:B------:R-:W-:Y:S02]  /*0bd0*/  ISETP.NE.AND P0, PT, R15, 0x1, PT ;  /* 0x000000010f00780c */ /* 0x000fe40003f05270 */
[----:B------:R-:W-:-:S05]  /*0be0*/  IADD3 R10, P2, PT, R29, R10, RZ ;  /* 0x0000000a1d0a7210 */ /* 0x000fca0007f5e0ff */
[----:B------:R-:W-:-:S06]  /*0bf0*/  IMAD.X R11, RZ, RZ, R11, P2 ;  /* 0x000000ffff0b7224 */ /* 0x000fcc00010e060b */
[----:B0-----:R-:W-:Y:S02]  /*0c00*/  @P0 IADD3 R12, P2, PT, R29, R10, RZ ;  /* 0x0000000a1d0c0210 */ /* 0x001fe40007f5e0ff */
[----:B------:R-:W2:Y:S03]  /*0c10*/  LDG.E R10, desc[UR8][R10.64] ;  /* 0x000000080a0a7981 */ /* 0x000ea6000c1e1900 */
[----:B------:R-:W-:-:S05]  /*0c20*/  @P0 IMAD.X R13, RZ, RZ, R11, P2 ;  /* 0x000000ffff0d0224 */ /* 0x000fca00010e060b */
[----:B------:R-:W3:Y:S01]  /*0c30*/  @P0 LDG.E R12, desc[UR8][R12.64] ;  /* 0x000000080c0c0981 */ /* 0x000ee2000c1e1900 */
[----:B------:R-:W-:-:S04]  /*0c40*/  IMAD.IADD R14, R14, 0x1, R29 ;  /* 0x000000010e0e7824 */ /* 0x000fc800078e021d */
[----:B------:R-:W-:Y:S02]  /*0c50*/  @P0 IMAD.IADD R15, R29, 0x1, R14 ;  /* 0x000000011d0f0824 */ /* 0x000fe400078e020e */
[----:B------:R-:W-:-:S04]  /*0c60*/  IMAD.IADD R18, R18, 0x1, R3 ;  /* 0x0000000112127824 */ /* 0x000fc800078e0203 */
[----:B------:R-:W-:Y:S01]  /*0c70*/  @P0 IMAD.IADD R18, R18, 0x1, R3 ;  /* 0x0000000112120824 */ /* 0x000fe200078e0203 */
[----:B--2---:R2:W-:Y:S04]  /*0c80*/  STS [R14], R10 ;  /* 0x0000000a0e007388 */ /* 0x0045e80000000800 */
[----:B---3--:R2:W-:Y:S02]  /*0c90*/  @P0 STS [R15], R12 ;  /* 0x0000000c0f000388 */ /* 0x0085e40000000800 */
.L_x_10:
[----:B------:R-:W-:Y:S05]  /*0ca0*/  BSYNC.RECONVERGENT B1 ;  /* 0x0000000000017941 */ /* 0x000fea0003800200 */
.L_x_9:
[----:B------:R-:W-:Y:S05]  /*0cb0*/  @!P1 BRA `(.L_x_8) ;  /* 0x00000000005c9947 */ /* 0x000fea0003800000 */
.L_x_11:
[----:B------:R-:W-:-:S04]  /*0cc0*/  IMAD.IADD R17, R27, 0x1, R18 ;  /* 0x000000011b117824 */ /* 0x000fc800078e0212 */
[----:B01----:R-:W-:-:S03]  /*0cd0*/  IMAD.WIDE R16, R17, 0x4, R8 ;  /* 0x0000000411107825 */ /* 0x003fc600078e0208 */
[----:B--2---:R-:W-:-:S03]  /*0ce0*/  IADD3 R10, P0, PT, R29, R16, RZ ;  /* 0x000000101d0a7210 */ /* 0x004fc60007f1e0ff */
[----:B------:R-:W2:Y:S02]  /*0cf0*/  LDG.E R16, desc[UR8][R16.64] ;  /* 0x0000000810107981 */ /* 0x000ea4000c1e1900 */
[----:B------:R-:W-:Y:S01]  /*0d00*/  IMAD.X R11, RZ, RZ, R17, P0 ;  /* 0x000000ffff0b7224 */ /* 0x000fe200000e0611 */
[----:B0-----:R-:W-:-:S04]  /*0d10*/  IADD3 R12, P0, PT, R29, R10, RZ ;  /* 0x0000000a1d0c7210 */ /* 0x001fc80007f1e0ff */
[----:B------:R-:W3:Y:S01]  /*0d20*/  LDG.E R10, desc[UR8][R10.64] ;  /* 0x000000080a0a7981 */ /* 0x000ee2000c1e1900 */
[----:B------:R-:W-:Y:S01]  /*0d30*/  IMAD.X R13, RZ, RZ, R11, P0 ;  /* 0x000000ffff0d7224 */ /* 0x000fe200000e060b */
[----:B------:R-:W-:-:S04]  /*0d40*/  IADD3 R14, P0, PT, R29, R12, RZ ;  /* 0x0000000c1d0e7210 */ /* 0x000fc80007f1e0ff */
[----:B------:R-:W4:Y:S01]  /*0d50*/  LDG.E R12, desc[UR8][R12.64] ;  /* 0x000000080c0c7981 */ /* 0x000f22000c1e1900 */
[----:B------:R-:W-:-:S05]  /*0d60*/  IMAD.X R15, RZ, RZ, R13, P0 ;  /* 0x000000ffff0f7224 */ /* 0x000fca00000e060d */
[----:B------:R-:W5:Y:S01]  /*0d70*/  LDG.E R14, desc[UR8][R14.64] ;  /* 0x000000080e0e7981 */ /* 0x000f62000c1e1900 */
[----:B------:R-:W-:-:S04]  /*0d80*/  IMAD R22, R18, 0x4, R25 ;  /* 0x0000000412167824 */ /* 0x000fc800078e0219 */
[----:B------:R-:W-:-:S04]  /*0d90*/  IMAD.IADD R24, R29, 0x1, R22 ;  /* 0x000000011d187824 */ /* 0x000fc800078e0216 */
[----:B------:R-:W-:-:S04]  /*0da0*/  IMAD.IADD R26, R29, 0x1, R24 ;  /* 0x000000011d1a7824 */ /* 0x000fc800078e0218 */
[C---:B------:R-:W-:Y:S02]  /*0db0*/  IMAD.IADD R28, R29.reuse, 0x1, R26 ;  /* 0x000000011d1c7824 */ /* 0x040fe400078e021a */
[----:B------:R-:W-:-:S05]  /*0dc0*/  IMAD.IADD R18, R29, 0x1, R18 ;  /* 0x000000011d127824 */ /* 0x000fca00078e0212 */
[----:B------:R-:W-:Y:S01]  /*0dd0*/  ISETP.GE.AND P0, PT, R18, R19, PT ;  /* 0x000000131200720c */ /* 0x000fe20003f06270 */
[----:B--2---:R0:W-:Y:S04]  /*0de0*/  STS [R22], R16 ;  /* 0x0000001016007388 */ /* 0x0041e80000000800 */
[----:B---3--:R0:W-:Y:S04]  /*0df0*/  STS [R24], R10 ;  /* 0x0000000a18007388 */ /* 0x0081e80000000800 */
[----:B----4-:R0:W-:Y:S04]  /*0e00*/  STS [R26], R12 ;  /* 0x0000000c1a007388 */ /* 0x0101e80000000800 */
[----:B-----5:R0:W-:Y:S01]  /*0e10*/  STS [R28], R14 ;  /* 0x0000000e1c007388 */ /* 0x0201e20000000800 */
[----:B------:R-:W-:Y:S05]  /*0e20*/  @!P0 BRA `(.L_x_11) ;  /* 0xfffffffc00a48947 */ /* 0x000fea000383ffff */
.L_x_8:
[----:B------:R-:W-:Y:S05]  /*0e30*/  BSYNC.RECONVERGENT B0 ;  /* 0x0000000000007941 */ /* 0x000fea0003800200 */
.L_x_7:
[----:B------:R-:W-:Y:S01]  /*0e40*/  ISETP.GE.AND P0, PT, R0, R19, PT ;  /* 0x000000130000720c */ /* 0x000fe20003f06270 */
[----:B------:R-:W3:Y:S01]  /*0e50*/  LDCU UR5, c[0x0][0x3a4] ;  /* 0x00007480ff0577ac */ /* 0x000ee20008000800 */
[----:B------:R-:W-:Y:S11]  /*0e60*/  BSSY.RECONVERGENT B0, `(.L_x_12) ;  /* 0x0000040000007945 */ /* 0x000ff60003800200 */
[----:B------:R-:W-:Y:S05]  /*0e70*/  @P0 BRA `(.L_x_13) ;  /* 0x0000000000f80947 */ /* 0x000fea0003800000 */
[----:B------:R-:W-:Y:S01]  /*0e80*/  LOP3.LUT R13, R20, 0x3, RZ, 0xc0, !PT ;  /* 0x00000003140d7812 */ /* 0x000fe200078ec0ff */
[----:B------:R-:W-:Y:S01]  /*0e90*/  BSSY.RECONVERGENT B1, `(.L_x_14) ;  /* 0x000001e000017945 */ /* 0x000fe20003800200 */
[----:B------:R-:W-:Y:S02]  /*0ea0*/  IMAD.MOV.U32 R18, RZ, RZ, R0 ;  /* 0x000000ffff127224 */ /* 0x000fe400078e0000 */
[----:B------:R-:W-:-:S13]  /*0eb0*/  ISETP.NE.AND P0, PT, R13, 0x3, PT ;  /* 0x000000030d00780c */ /* 0x000fda0003f05270 */
[----:B------:R-:W-:Y:S05]  /*0ec0*/  @!P0 BRA `(.L_x_15) ;  /* 0x0000000000688947 */ /* 0x000fea0003800000 */
[----:B0-2---:R-:W0:Y:S01]  /*0ed0*/  LDC R14, c[0x0][0x3a4] ;  /* 0x0000e900ff0e7b82 */ /* 0x005e220000000800 */
[----:B------:R-:W-:-:S07]  /*0ee0*/  IMAD R16, R19, UR4, R0 ;  /* 0x0000000413107c24 */ /* 0x000fce000f8e0200 */
[----:B-1----:R-:W1:Y:S01]  /*0ef0*/  LDC.64 R8, c[0x0][0x388] ;  /* 0x0000e200ff087b82 */ /* 0x002e620000000a00 */
[----:B0-----:R-:W-:-:S04]  /*0f00*/  IMAD R11, R16, R14, R21 ;  /* 0x0000000e100b7224 */ /* 0x001fc800078e0215 */
[----:B-1----:R-:W-:-:S06]  /*0f10*/  IMAD.WIDE R10, R11, 0x4, R8 ;  /* 0x000000040b0a7825 */ /* 0x002fcc00078e0208 */
[----:B------:R-:W2:Y:S01]  /*0f20*/  LDG.E R11, desc[UR8][R10.64] ;  /* 0x000000080a0b7981 */ /* 0x000ea2000c1e1900 */
[C---:B------:R-:W-:Y:S01]  /*0f30*/  IMAD R12, R0.reuse, 0x20, R23 ;  /* 0x00000020000c7824 */ /* 0x040fe200078e0217 */
[----:B------:R-:W-:Y:S01]  /*0f40*/  ISETP.NE.AND P0, PT, R13, RZ, PT ;  /* 0x000000ff0d00720c */ /* 0x000fe20003f05270 */
[----:B------:R-:W-:-:S03]  /*0f50*/  IMAD.IADD R18, R0, 0x1, R5 ;  /* 0x0000000100127824 */ /* 0x000fc600078e0205 */
[----:B--2---:R4:W-:Y:S09]  /*0f60*/  STS [R12], R11 ;  /* 0x0000000b0c007388 */ /* 0x0049f20000000800 */
[----:B------:R-:W-:Y:S05]  /*0f70*/  @!P0 BRA `(.L_x_15) ;  /* 0x00000000003c8947 */ /* 0x000fea0003800000 */
[----:B------:R-:W-:Y:S01]  /*0f80*/  ISETP.NE.AND P0, PT, R13, 0x1, PT ;  /* 0x000000010d00780c */ /* 0x000fe20003f05270 */
[----:B------:R-:W-:-:S04]  /*0f90*/  IMAD.IADD R16, R16, 0x1, R5 ;  /* 0x0000000110107824 */ /* 0x000fc800078e0205 */
[----:B----4-:R-:W-:-:S08]  /*0fa0*/  IMAD R11, R16, R14, R21 ;  /* 0x0000000e100b7224 */ /* 0x010fd000078e0215 */
[----:B------:R-:W-:-:S04]  /*0fb0*/  @P0 IMAD.IADD R10, R16, 0x1, R5 ;  /* 0x00000001100a0824 */ /* 0x000fc800078e0205 */
[----:B------:R-:W-:Y:S02]  /*0fc0*/  @P0 IMAD R13, R10, R14, R21 ;  /* 0x0000000e0a0d0224 */ /* 0x000fe400078e0215 */
[----:B------:R-:W-:-:S04]  /*0fd0*/  IMAD.WIDE R10, R11, 0x4, R8 ;  /* 0x000000040b0a7825 */ /* 0x000fc800078e0208 */
[----:B------:R-:W-:Y:S02]  /*0fe0*/  @P0 IMAD.WIDE R8, R13, 0x4, R8 ;  /* 0x000000040d080825 */ /* 0x000fe400078e0208 */
[----:B------:R-:W2:Y:S04]  /*0ff0*/  LDG.E R10, desc[UR8][R10.64] ;  /* 0x000000080a0a7981 */ /* 0x000ea8000c1e1900 */
[----:B------:R-:W4:Y:S01]  /*1000*/  @P0 LDG.E R8, desc[UR8][R8.64] ;  /* 0x0000000808080981 */ /* 0x000f22000c1e1900 */
[C---:B------:R-:W-:Y:S02]  /*1010*/  IMAD R12, R5.reuse, 0x20, R12 ;  /* 0x00000020050c7824 */ /* 0x040fe400078e020c */
[----:B------:R-:W-:Y:S02]  /*1020*/  IMAD.IADD R18, R18, 0x1, R5 ;  /* 0x0000000112127824 */ /* 0x000fe400078e0205 */
[----:B------:R-:W-:-:S02]  /*1030*/  @P0 IMAD R13, R5, 0x20, R12 ;  /* 0x00000020050d0824 */ /* 0x000fc400078e020c */
[----:B------:R-:W-:Y:S01]  /*1040*/  @P0 IMAD.IADD R18, R18, 0x1, R5 ;  /* 0x0000000112120824 */ /* 0x000fe200078e0205 */
[----:B--2---:R0:W-:Y:S04]  /*1050*/  STS [R12], R10 ;  /* 0x0000000a0c007388 */ /* 0x0041e80000000800 */
[----:B----4-:R0:W-:Y:S02]  /*1060*/  @P0 STS [R13], R8 ;  /* 0x000000080d000388 */ /* 0x0101e40000000800 */
.L_x_15:
[----:B---3--:R-:W-:Y:S05]  /*1070*/  BSYNC.RECONVERGENT B1 ;  /* 0x0000000000017941 */ /* 0x008fea0003800200 */
.L_x_14:
[----:B01----:R-:W0:Y:S01]  /*1080*/  LDC.64 R8, c[0x0][0x388] ;  /* 0x0000e200ff087b82 */ /* 0x003e220000000a00 */
[----:B------:R-:W-:-:S13]  /*1090*/  ISETP.GE.U32.AND P0, PT, R20, 0x3, PT ;  /* 0x000000031400780c */ /* 0x000fda0003f06070 */
[----:B------:R-:W-:Y:S05]  /*10a0*/  @!P0 BRA `(.L_x_13) ;  /* 0x00000000006c8947 */ /* 0x000fea0003800000 */
.L_x_16:
[----:B0-2---:R-:W-:-:S04]  /*10b0*/  IMAD R10, R19, UR4, R18 ;  /* 0x00000004130a7c24 */ /* 0x005fc8000f8e0212 */
[C---:B----4-:R-:W-:Y:S02]  /*10c0*/  IMAD.IADD R12, R10.reuse, 0x1, R5 ;  /* 0x000000010a0c7824 */ /* 0x050fe400078e0205 */
[----:B------:R-:W-:Y:S02]  /*10d0*/  IMAD R17, R10, UR5, R21 ;  /* 0x000000050a117c24 */ /* 0x000fe4000f8e0215 */
[C---:B------:R-:W-:Y:S02]  /*10e0*/  IMAD.IADD R14, R12.reuse, 0x1, R5 ;  /* 0x000000010c0e7824 */ /* 0x040fe400078e0205 */
[----:B------:R-:W-:Y:S02]  /*10f0*/  IMAD R15, R12, UR5, R21 ;  /* 0x000000050c0f7c24 */ /* 0x000fe4000f8e0215 */
[C---:B------:R-:W-:Y:S02]  /*1100*/  IMAD.IADD R16, R14.reuse, 0x1, R5 ;  /* 0x000000010e107824 */ /* 0x040fe400078e0205 */
[----:B------:R-:W-:-:S02]  /*1110*/  IMAD R11, R14, UR5, R21 ;  /* 0x000000050e0b7c24 */ /* 0x000fc4000f8e0215 */
[----:B------:R-:W-:Y:S02]  /*1120*/  IMAD R13, R16, UR5, R21 ;  /* 0x00000005100d7c24 */ /* 0x000fe4000f8e0215 */
[----:B0-----:R-:W-:-:S04]  /*1130*/  IMAD.WIDE R16, R17, 0x4, R8 ;  /* 0x0000000411107825 */ /* 0x001fc800078e0208 */
[--C-:B------:R-:W-:Y:S02]  /*1140*/  IMAD.WIDE R14, R15, 0x4, R8.reuse ;  /* 0x000000040f0e7825 */ /* 0x100fe400078e0208 */
[----:B------:R-:W2:Y:S02]  /*1150*/  LDG.E R16, desc[UR8][R16.64] ;  /* 0x0000000810107981 */ /* 0x000ea4000c1e1900 */
[--C-:B------:R-:W-:Y:S02]  /*1160*/  IMAD.WIDE R10, R11, 0x4, R8.reuse ;  /* 0x000000040b0a7825 */ /* 0x100fe400078e0208 */
[----:B------:R-:W3:Y:S02]  /*1170*/  LDG.E R14, desc[UR8][R14.64] ;  /* 0x000000080e0e7981 */ /* 0x000ee4000c1e1900 */
[----:B------:R-:W-:Y:S02]  /*1180*/  IMAD.WIDE R12, R13, 0x4, R8 ;  /* 0x000000040d0c7825 */ /* 0x000fe400078e0208 */
[----:B------:R-:W4:Y:S04]  /*1190*/  LDG.E R10, desc[UR8][R10.64] ;  /* 0x000000080a0a7981 */ /* 0x000f28000c1e1900 */
[----:B------:R-:W5:Y:S01]  /*11a0*/  LDG.E R12, desc[UR8][R12.64] ;  /* 0x000000080c0c7981 */ /* 0x000f62000c1e1900 */
[----:B------:R-:W-:-:S04]  /*11b0*/  IMAD R22, R18, 0x20, R23 ;  /* 0x0000002012167824 */ /* 0x000fc800078e0217 */
[----:B------:R-:W-:-:S04]  /*11c0*/  IMAD R24, R5, 0x20, R22 ;  /* 0x0000002005187824 */ /* 0x000fc800078e0216 */
[----:B------:R-:W-:-:S04]  /*11d0*/  IMAD R26, R5, 0x20, R24 ;  /* 0x00000020051a7824 */ /* 0x000fc800078e0218 */
[C---:B------:R-:W-:Y:S02]  /*11e0*/  IMAD R27, R5.reuse, 0x20, R26 ;  /* 0x00000020051b7824 */ /* 0x040fe400078e021a */
[----:B------:R-:W-:-:S05]  /*11f0*/  IMAD R18, R5, 0x4, R18 ;  /* 0x0000000405127824 */ /* 0x000fca00078e0212 */
[----:B------:R-:W-:Y:S01]  /*1200*/  ISETP.GE.AND P0, PT, R18, R19, PT ;  /* 0x000000131200720c */ /* 0x000fe20003f06270 */
[----:B--2---:R0:W-:Y:S04]  /*1210*/  STS [R22], R16 ;  /* 0x0000001016007388 */ /* 0x0041e80000000800 */
[----:B---3--:R0:W-:Y:S04]  /*1220*/  STS [R24], R14 ;  /* 0x0000000e18007388 */ /* 0x0081e80000000800 */
[----:B----4-:R0:W-:Y:S04]  /*1230*/  STS [R26], R10 ;  /* 0x0000000a1a007388 */ /* 0x0101e80000000800 */
[----:B-----5:R0:W-:Y:S01]  /*1240*/  STS [R27], R12 ;  /* 0x0000000c1b007388 */ /* 0x0201e20000000800 */
[----:B------:R-:W-:Y:S05]  /*1250*/  @!P0 BRA `(.L_x_16) ;  /* 0xfffffffc00948947 */ /* 0x000fea000383ffff */
.L_x_13:
[----:B---3--:R-:W-:Y:S05]  /*1260*/  BSYNC.RECONVERGENT B0 ;  /* 0x0000000000007941 */ /* 0x008fea0003800200 */
.L_x_12:
[----:B------:R-:W-:Y:S01]  /*1270*/  BAR.SYNC.DEFER_BLOCKING 0x0 ;  /* 0x0000000000007b1d */ /* 0x000fe20000010000 */
[----:B------:R-:W-:-:S07]  /*1280*/  UIADD3 UR4, UPT, UPT, UR4, 0x1, URZ ;  /* 0x0000000104047890 */ /* 0x000fce000fffe0ff */
[----:B------:R-:W3:Y:S01]  /*1290*/  S2UR UR6, SR_CgaCtaId ;  /* 0x00000000000679c3 */ /* 0x000ee20000008800 */
[----:B------:R-:W-:Y:S01]  /*12a0*/  UMOV UR5, 0x400 ;  /* 0x0000040000057882 */ /* 0x000fe20000000000 */
[----:B------:R-:W5:Y:S01]  /*12b0*/  LDCU UR12, c[0x0][0x3b0] ;  /* 0x00007600ff0c77ac */ /* 0x000f620008000800 */
[----:B----4-:R-:W-:Y:S01]  /*12c0*/  LDS R11, [R23+0x40] ;  /* 0x00004000170b7984 */ /* 0x010fe20000000800 */
[----:B-----5:R-:W-:-:S03]  /*12d0*/  UISETP.NE.AND UP0, UPT, UR4, UR12, UPT ;  /* 0x0000000c0400728c */ /* 0x020fc6000bf05270 */
[----:B0-2---:R-:W0:Y:S01]  /*12e0*/  LDS.128 R12, [R25] ;  /* 0x00000000190c7984 */ /* 0x005e220000000c00 */
[----:B---3--:R-:W-:-:S03]  /*12f0*/  ULEA UR5, UR6, UR5, 0x18 ;  /* 0x0000000506057291 */ /* 0x008fc6000f8ec0ff */
[----:B-1----:R-:W1:Y:S04]  /*1300*/  LDS R9, [R23] ;  /* 0x0000000017097984 */ /* 0x002e680000000800 */
[----:B------:R-:W2:Y:S01]  /*1310*/  LDS R10, [R23+0x60] ;  /* 0x00006000170a7984 */ /* 0x000ea20000000800 */
[----:B0-----:R-:W-:Y:S02]  /*1320*/  LOP3.LUT R14, R11, R14, RZ, 0x3c, !PT ;  /* 0x0000000e0b0e7212 */ /* 0x001fe400078e3cff */
[----:B-1----:R-:W-:Y:S02]  /*1330*/  LOP3.LUT R12, R9, R12, RZ, 0x3c, !PT ;  /* 0x0000000c090c7212 */ /* 0x002fe400078e3cff */
[--C-:B------:R-:W-:Y:S02]  /*1340*/  SHF.R.U32.HI R16, RZ, 0x8, R14.reuse ;  /* 0x00000008ff107819 */ /* 0x100fe4000001160e */
[----:B------:R-:W-:-:S02]  /*1350*/  SHF.R.U32.HI R17, RZ, 0x10, R14 ;  /* 0x00000010ff117819 */ /* 0x000fc4000001160e */
[--C-:B------:R-:W-:Y:S02]  /*1360*/  SHF.R.U32.HI R8, RZ, 0x8, R12.reuse ;  /* 0x00000008ff087819 */ /* 0x100fe4000001160c */
[----:B------:R-:W-:Y:S02]  /*1370*/  SHF.R.U32.HI R9, RZ, 0x10, R12 ;  /* 0x00000010ff097819 */ /* 0x000fe4000001160c */
[----:B------:R-:W-:Y:S02]  /*1380*/  LOP3.LUT R18, R14, 0xff, RZ, 0xc0, !PT ;  /* 0x000000ff0e127812 */ /* 0x000fe400078ec0ff */
[----:B------:R-:W-:Y:S02]  /*1390*/  LOP3.LUT R19, R16, 0xff, RZ, 0xc0, !PT ;  /* 0x000000ff10137812 */ /* 0x000fe400078ec0ff */
[----:B------:R-:W-:Y:S02]  /*13a0*/  LOP3.LUT R22, R17, 0xff, RZ, 0xc0, !PT ;  /* 0x000000ff11167812 */ /* 0x000fe400078ec0ff */
[----:B------:R-:W-:Y:S01]  /*13b0*/  LOP3.LUT R11, R12, 0xff, RZ, 0xc0, !PT ;  /* 0x000000ff0c0b7812 */ /* 0x000fe200078ec0ff */
[----:B------:R-:W-:Y:S01]  /*13c0*/  LDS.U8 R18, [R18+UR5] ;  /* 0x0000000512127984 */ /* 0x000fe20008000000 */
[----:B------:R-:W-:-:S02]  /*13d0*/  LOP3.LUT R16, R8, 0xff, RZ, 0xc0, !PT ;  /* 0x000000ff08107812 */ /* 0x000fc400078ec0ff */
[----:B------:R-:W-:Y:S01]  /*13e0*/  LOP3.LUT R17, R9, 0xff, RZ, 0xc0, !PT ;  /* 0x000000ff09117812 */ /* 0x000fe200078ec0ff */
[----:B------:R-:W-:Y:S01]  /*13f0*/  LDS.U8 R19, [R19+UR5] ;  /* 0x0000000513137984 */ /* 0x000fe20008000000 */
[----:B--2---:R-:W-:Y:S02]  /*1400*/  LOP3.LUT R15, R10, R15, RZ, 0x3c, !PT ;  /* 0x0000000f0a0f7212 */ /* 0x004fe400078e3cff */
[----:B------:R-:W-:Y:S01]  /*1410*/  LEA.HI R24, R14, UR5, RZ, 0x8 ;  /* 0x000000050e187c11 */ /* 0x000fe2000f8f40ff */
[----:B------:R-:W0:Y:S01]  /*1420*/  LDS.U8 R8, [R22+UR5] ;  /* 0x0000000516087984 */ /* 0x000e220008000000 */
[----:B------:R-:W-:Y:S02]  /*1430*/  LEA.HI R27, R12, UR5, RZ, 0x8 ;  /* 0x000000050c1b7c11 */ /* 0x000fe4000f8f40ff */
[----:B------:R-:W-:Y:S01]  /*1440*/  SHF.R.U32.HI R14, RZ, 0x8, R15 ;  /* 0x00000008ff0e7819 */ /* 0x000fe2000001160f */
[----:B------:R-:W-:Y:S01]  /*1450*/  LDS.U8 R11, [R11+UR5] ;  /* 0x000000050b0b7984 */ /* 0x000fe20008000000 */
[----:B------:R-:W-:-:S02]  /*1460*/  LOP3.LUT R12, R15, 0xff, RZ, 0xc0, !PT ;  /* 0x000000ff0f0c7812 */ /* 0x000fc400078ec0ff */
[----:B------:R-:W-:Y:S01]  /*1470*/  LOP3.LUT R29, R14, 0xff, RZ, 0xc0, !PT ;  /* 0x000000ff0e1d7812 */ /* 0x000fe200078ec0ff */
[----:B------:R-:W-:Y:S04]  /*1480*/  LDS.U8 R16, [R16+UR5] ;  /* 0x0000000510107984 */ /* 0x000fe80008000000 */
[----:B------:R-:W1:Y:S04]  /*1490*/  LDS.U8 R17, [R17+UR5] ;  /* 0x0000000511117984 */ /* 0x000e680008000000 */
[----:B------:R-:W-:Y:S04]  /*14a0*/  LDS R9, [R23+0x80] ;  /* 0x0000800017097984 */ /* 0x000fe80000000800 */
[----:B------:R-:W-:Y:S04]  /*14b0*/  LDS.U8 R27, [R27] ;  /* 0x000000001b1b7984 */ /* 0x000fe80000000000 */
[----:B------:R-:W-:Y:S04]  /*14c0*/  LDS R14, [R23+0xa0] ;  /* 0x0000a000170e7984 */ /* 0x000fe80000000800 */
[----:B------:R-:W-:Y:S04]  /*14d0*/  LDS.U8 R12, [R12+UR5] ;  /* 0x000000050c0c7984 */ /* 0x000fe80008000000 */
[----:B------:R-:W-:Y:S01]  /*14e0*/  LDS.U8 R29, [R29+UR5] ;  /* 0x000000051d1d7984 */ /* 0x000fe20008000000 */
[----:B0-----:R-:W-:-:S02]  /*14f0*/  IADD3 R8, PT, PT, R8, R19, R18 ;  /* 0x0000001308087210 */ /* 0x001fc40007ffe012 */
[----:B------:R-:W-:-:S04]  /*1500*/  SHF.R.U32.HI R18, RZ, 0x10, R15 ;  /* 0x00000010ff127819 */ /* 0x000fc8000001160f */
[----:B------:R-:W-:Y:S02]  /*1510*/  LOP3.LUT R22, R18, 0xff, RZ, 0xc0, !PT ;  /* 0x000000ff12167812 */ /* 0x000fe400078ec0ff */
[----:B-1----:R-:W-:-:S04]  /*1520*/  IADD3 R10, PT, PT, R17, R16, R11 ;  /* 0x00000010110a7210 */ /* 0x002fc80007ffe00b */
[----:B------:R-:W-:Y:S04]  /*1530*/  LDS.U8 R22, [R22+UR5] ;  /* 0x0000000516167984 */ /* 0x000fe80008000000 */
[----:B------:R-:W0:Y:S04]  /*1540*/  LDS.U8 R11, [R24] ;  /* 0x00000000180b7984 */ /* 0x000e280000000000 */
[----:B------:R-:W1:Y:S01]  /*1550*/  LDS.128 R16, [R25+0x10] ;  /* 0x0000100019107984 */ /* 0x000e620000000c00 */
[----:B0-----:R-:W-:Y:S01]  /*1560*/  IMAD.IADD R8, R8, 0x1, R11 ;  /* 0x0000000108087824 */ /* 0x001fe200078e020b */
[----:B-1----:R-:W-:-:S04]  /*1570*/  LOP3.LUT R16, R9, R16, RZ, 0x3c, !PT ;  /* 0x0000001009107212 */ /* 0x002fc800078e3cff */
[----:B------:R-:W-:Y:S02]  /*1580*/  IADD3 R8, PT, PT, R8, R10, R27 ;  /* 0x0000000a08087210 */ /* 0x000fe40007ffe01b */
[----:B------:R-:W-:Y:S01]  /*1590*/  LOP3.LUT R17, R14, R17, RZ, 0x3c, !PT ;  /* 0x000000110e117212 */ /* 0x000fe200078e3cff */
[----:B------:R-:W0:Y:S01]  /*15a0*/  LDS R27, [R23+0xc0] ;  /* 0x0000c000171b7984 */ /* 0x000e220000000800 */
[----:B------:R-:W-:Y:S02]  /*15b0*/  LEA.HI R10, R15, UR5, RZ, 0x8 ;  /* 0x000000050f0a7c11 */ /* 0x000fe4000f8f40ff */
[--C-:B------:R-:W-:Y:S02]  /*15c0*/  SHF.R.U32.HI R15, RZ, 0x8, R16.reuse ;  /* 0x00000008ff0f7819 */ /* 0x100fe40000011610 */
[----:B------:R-:W-:Y:S02]  /*15d0*/  SHF.R.U32.HI R24, RZ, 0x10, R16 ;  /* 0x00000010ff187819 */ /* 0x000fe40000011610 */
[----:B------:R-:W-:Y:S01]  /*15e0*/  SHF.R.U32.HI R26, RZ, 0x8, R17 ;  /* 0x00000008ff1a7819 */ /* 0x000fe20000011611 */
[----:B------:R-:W1:Y:S01]  /*15f0*/  LDS.U8 R10, [R10] ;  /* 0x000000000a0a7984 */ /* 0x000e620000000000 */
[----:B------:R-:W-:-:S02]  /*1600*/  IADD3 R9, PT, PT, R22, R29, R12 ;  /* 0x0000001d16097210 */ /* 0x000fc40007ffe00c */
[----:B------:R-:W-:Y:S02]  /*1610*/  SHF.R.U32.HI R14, RZ, 0x10, R17 ;  /* 0x00000010ff0e7819 */ /* 0x000fe40000011611 */
[----:B------:R-:W-:Y:S02]  /*1620*/  LOP3.LUT R11, R16, 0xff, RZ, 0xc0, !PT ;  /* 0x000000ff100b7812 */ /* 0x000fe400078ec0ff */
[----:B------:R-:W-:Y:S02]  /*1630*/  LOP3.LUT R22, R15, 0xff, RZ, 0xc0, !PT ;  /* 0x000000ff0f167812 */ /* 0x000fe400078ec0ff */
[----:B------:R-:W-:Y:S02]  /*1640*/  LOP3.LUT R24, R24, 0xff, RZ, 0xc0, !PT ;  /* 0x000000ff18187812 */ /* 0x000fe400078ec0ff */
[----:B------:R-:W-:Y:S01]  /*1650*/  LOP3.LUT R28, R26, 0xff, RZ, 0xc0, !PT ;  /* 0x000000ff1a1c7812 */ /* 0x000fe200078ec0ff */
[----:B------:R-:W-:Y:S01]  /*1660*/  LDS.U8 R11, [R11+UR5] ;  /* 0x000000050b0b7984 */ /* 0x000fe20008000000 */
[----:B------:R-:W-:-:S02]  /*1670*/  LEA.HI R12, R16, UR5, RZ, 0x8 ;  /* 0x00000005100c7c11 */ /* 0x000fc4000f8f40ff */
[----:B------:R-:W-:Y:S01]  /*1680*/  LOP3.LUT R26, R14, 0xff, RZ, 0xc0, !PT ;  /* 0x000000ff0e1a7812 */ /* 0x000fe200078ec0ff */
[----:B------:R-:W-:Y:S01]  /*1690*/  LDS.U8 R22, [R22+UR5] ;  /* 0x0000000516167984 */ /* 0x000fe20008000000 */
[----:B------:R-:W-:-:S03]  /*16a0*/  LOP3.LUT R16, R17, 0xff, RZ, 0xc0, !PT ;  /* 0x000000ff11107812 */ /* 0x000fc600078ec0ff */
[----:B------:R-:W2:Y:S04]  /*16b0*/  LDS.U8 R24, [R24+UR5] ;  /* 0x0000000518187984 */ /* 0x000ea80008000000 */
[----:B------:R-:W-:Y:S04]  /*16c0*/  LDS.U8 R14, [R16+UR5] ;  /* 0x00000005100e7984 */ /* 0x000fe80008000000 */
[----:B------:R-:W-:Y:S04]  /*16d0*/  LDS.U8 R15, [R28+UR5] ;  /* 0x000000051c0f7984 */ /* 0x000fe80008000000 */
[----:B------:R-:W3:Y:S01]  /*16e0*/  LDS.U8 R26, [R26+UR5] ;  /* 0x000000051a1a7984 */ /* 0x000ee20008000000 */
[----:B0-----:R-:W-:-:S03]  /*16f0*/  LOP3.LUT R18, R27, R18, RZ, 0x3c, !PT ;  /* 0x000000121b127212 */ /* 0x001fc600078e3cff */
[----:B------:R-:W0:Y:S01]  /*1700*/  LDS.U8 R12, [R12] ;  /* 0x000000000c0c7984 */ /* 0x000e220000000000 */
[----:B-1----:R-:W-:-:S03]  /*1710*/  IADD3 R8, PT, PT, R8, R9, R10 ;  /* 0x0000000908087210 */ /* 0x002fc60007ffe00a */
[----:B------:R-:W1:Y:S01]  /*1720*/  LDS R16, [R23+0xe0] ;  /* 0x0000e00017107984 */ /* 0x000e620000000800 */
[----:B------:R-:W-:-:S03]  /*1730*/  SHF.R.U32.HI R9, RZ, 0x10, R18 ;  /* 0x00000010ff097819 */ /* 0x000fc60000011612 */
[----:B------:R-:W-:Y:S01]  /*1740*/  LDS R27, [R23+0x100] ;  /* 0x00010000171b7984 */ /* 0x000fe20000000800 */
[----:B--2---:R-:W-:Y:S02]  /*1750*/  IADD3 R11, PT, PT, R24, R22, R11 ;  /* 0x00000016180b7210 */ /* 0x004fe40007ffe00b */
[----:B------:R-:W-:Y:S02]  /*1760*/  LEA.HI R22, R17, UR5, RZ, 0x8 ;  /* 0x0000000511167c11 */ /* 0x000fe4000f8f40ff */
[C---:B------:R-:W-:Y:S02]  /*1770*/  LOP3.LUT R24, R18.reuse, 0xff, RZ, 0xc0, !PT ;  /* 0x000000ff12187812 */ /* 0x040fe400078ec0ff */
[----:B------:R-:W-:Y:S02]  /*1780*/  LEA.HI R17, R18, UR5, RZ, 0x8 ;  /* 0x0000000512117c11 */ /* 0x000fe4000f8f40ff */
[----:B---3--:R-:W-:-:S04]  /*1790*/  IADD3 R14, PT, PT, R26, R15, R14 ;  /* 0x0000000f1a0e7210 */ /* 0x008fc80007ffe00e */
[----:B------:R-:W-:Y:S01]  /*17a0*/  LDS.U8 R17, [R17] ;  /* 0x0000000011117984 */ /* 0x000fe20000000000 */
[----:B------:R-:W-:Y:S02]  /*17b0*/  LOP3.LUT R26, R9, 0xff, RZ, 0xc0, !PT ;  /* 0x000000ff091a7812 */ /* 0x000fe400078ec0ff */
[----:B0-----:R-:W-:Y:S02]  /*17c0*/  IADD3 R15, PT, PT, R8, R11, R12 ;  /* 0x0000000b080f7210 */ /* 0x001fe40007ffe00c */
[----:B------:R-:W-:Y:S01]  /*17d0*/  SHF.R.U32.HI R8, RZ, 0x8, R18 ;  /* 0x00000008ff087819 */ /* 0x000fe20000011612 */
[----:B------:R-:W0:Y:S01]  /*17e0*/  LDS.U8 R12, [R22] ;  /* 0x00000000160c7984 */ /* 0x000e220000000000 */
[----:B-1----:R-:W-:Y:S02]  /*17f0*/  LOP3.LUT R19, R16, R19, RZ, 0x3c, !PT ;  /* 0x0000001310137212 */ /* 0x002fe400078e3cff */
[----:B------:R-:W-:Y:S01]  /*1800*/  LOP3.LUT R29, R8, 0xff, RZ, 0xc0, !PT ;  /* 0x000000ff081d7812 */ /* 0x000fe200078ec0ff */
[----:B------:R-:W-:Y:S04]  /*1810*/  LDS.U8 R18, [R24+UR5] ;  /* 0x0000000518127984 */ /* 0x000fe80008000000 */
[----:B------:R-:W-:Y:S04]  /*1820*/  LDS.U8 R26, [R26+UR5] ;  /* 0x000000051a1a7984 */ /* 0x000fe80008000000 */
[----:B------:R-:W1:Y:S04]  /*1830*/  LDS.U8 R29, [R29+UR5] ;  /* 0x000000051d1d7984 */ /* 0x000e680008000000 */
[----:B------:R-:W2:Y:S04]  /*1840*/  LDS.128 R8, [R25+0x20] ;  /* 0x0000200019087984 */ /* 0x000ea80000000c00 */
[----:B------:R-:W3:Y:S01]  /*1850*/  LDS R22, [R23+0x120] ;  /* 0x0001200017167984 */ /* 0x000ee20000000800 */
[----:B0-----:R-:W-:-:S02]  /*1860*/  IADD3 R15, PT, PT, R15, R14, R12 ;  /* 0x0000000e0f0f7210 */ /* 0x001fc40007ffe00c */
[----:B------:R-:W-:-:S04]  /*1870*/  SHF.R.U32.HI R14, RZ, 0x8, R19 ;  /* 0x00000008ff0e7819 */ /* 0x000fc80000011613 */
[----:B------:R-:W-:-:S06]  /*1880*/  LOP3.LUT R14, R14, 0xff, RZ, 0xc0, !PT ;  /* 0x000000ff0e0e7812 */ /* 0x000fcc00078ec0ff */
[----:B------:R-:W-:Y:S01]  /*1890*/  LDS.U8 R14, [R14+UR5] ;  /* 0x000000050e0e7984 */ /* 0x000fe20008000000 */
[----:B-1----:R-:W-:Y:S02]  /*18a0*/  IADD3 R12, PT, PT, R26, R29, R18 ;  /* 0x0000001d1a0c7210 */ /* 0x002fe40007ffe012 */
[----:B------:R-:W-:Y:S01]  /*18b0*/  LEA.HI R18, R19, UR5, RZ, 0x8 ;  /* 0x0000000513127c11 */ /* 0x000fe2000f8f40ff */
[----:B------:R-:W-:Y:S01]  /*18c0*/  LDS R29, [R23+0x140] ;  /* 0x00014000171d7984 */ /* 0x000fe20000000800 */
[----:B------:R-:W-:Y:S02]  /*18d0*/  IADD3 R12, PT, PT, R15, R12, R17 ;  /* 0x0000000c0f0c7210 */ /* 0x000fe40007ffe011 */
[----:B--2---:R-:W-:Y:S02]  /*18e0*/  LOP3.LUT R16, R27, R8, RZ, 0x3c, !PT ;  /* 0x000000081b107212 */ /* 0x004fe400078e3cff */
[----:B------:R-:W-:Y:S01]  /*18f0*/  SHF.R.U32.HI R15, RZ, 0x10, R19 ;  /* 0x00000010ff0f7819 */ /* 0x000fe20000011613 */
[----:B------:R-:W-:Y:S01]  /*1900*/  LDS.U8 R27, [R18] ;  /* 0x00000000121b7984 */ /* 0x000fe20000000000 */
[----:B------:R-:W-:-:S02]  /*1910*/  LOP3.LUT R8, R19, 0xff, RZ, 0xc0, !PT ;  /* 0x000000ff13087812 */ /* 0x000fc400078ec0ff */
[--C-:B------:R-:W-:Y:S02]  /*1920*/  SHF.R.U32.HI R24, RZ, 0x8, R16.reuse ;  /* 0x00000008ff187819 */ /* 0x100fe40000011610 */
[----:B------:R-:W-:Y:S02]  /*1930*/  SHF.R.U32.HI R19, RZ, 0x10, R16 ;  /* 0x00000010ff137819 */ /* 0x000fe40000011610 */
[----:B------:R-:W-:Y:S01]  /*1940*/  LOP3.LUT R15, R15, 0xff, RZ, 0xc0, !PT ;  /* 0x000000ff0f0f7812 */ /* 0x000fe200078ec0ff */
[----:B------:R-:W-:Y:S01]  /*1950*/  LDS.U8 R8, [R8+UR5] ;  /* 0x0000000508087984 */ /* 0x000fe20008000000 */
[----:B------:R-:W-:Y:S02]  /*1960*/  LOP3.LUT R17, R16, 0xff, RZ, 0xc0, !PT ;  /* 0x000000ff10117812 */ /* 0x000fe400078ec0ff */
[----:B------:R-:W-:Y:S02]  /*1970*/  LOP3.LUT R24, R24, 0xff, RZ, 0xc0, !PT ;  /* 0x000000ff18187812 */ /* 0x000fe400078ec0ff */
[----:B------:R-:W-:Y:S01]  /*1980*/  LOP3.LUT R19, R19, 0xff, RZ, 0xc0, !PT ;  /* 0x000000ff13137812 */ /* 0x000fe200078ec0ff */
[----:B------:R-:W0:Y:S01]  /*1990*/  LDS.U8 R15, [R15+UR5] ;  /* 0x000000050f0f7984 */ /* 0x000e220008000000 */
[----:B------:R-:W-:-:S02]  /*19a0*/  LEA.HI R16, R16, UR5, RZ, 0x8 ;  /* 0x0000000510107c11 */ /* 0x000fc4000f8f40ff */
[----:B---3--:R-:W-:Y:S01]  /*19b0*/  LOP3.LUT R9, R22, R9, RZ, 0x3c, !PT ;  /* 0x0000000916097212 */ /* 0x008fe200078e3cff */
[----:B------:R-:W-:Y:S03]  /*19c0*/  LDS.U8 R17, [R17+UR5] ;  /* 0x0000000511117984 */ /* 0x000fe60008000000 */
[----:B------:R-:W-:Y:S01]  /*19d0*/  LEA.HI R28, R9, UR5, RZ, 0x8 ;  /* 0x00000005091c7c11 */ /* 0x000fe2000f8f40ff */
[----:B------:R-:W-:Y:S04]  /*19e0*/  LDS.U8 R24, [R24+UR5] ;  /* 0x0000000518187984 */ /* 0x000fe80008000000 */
[----:B------:R-:W1:Y:S04]  /*19f0*/  LDS.U8 R19, [R19+UR5] ;  /* 0x0000000513137984 */ /* 0x000e680008000000 */
[----:B------:R-:W2:Y:S01]  /*1a00*/  LDS.U8 R16, [R16] ;  /* 0x0000000010107984 */ /* 0x000ea20000000000 */
[----:B0-----:R-:W-:-:S03]  /*1a10*/  IADD3 R8, PT, PT, R15, R14, R8 ;  /* 0x0000000e0f087210 */ /* 0x001fc60007ffe008 */
[----:B------:R-:W0:Y:S01]  /*1a20*/  LDS R14, [R23+0x160] ;  /* 0x00016000170e7984 */ /* 0x000e220000000800 */
[----:B------:R-:W-:Y:S02]  /*1a30*/  IADD3 R8, PT, PT, R12, R8, R27 ;  /* 0x000000080c087210 */ /* 0x000fe40007ffe01b */
[----:B------:R-:W-:Y:S02]  /*1a40*/  LOP3.LUT R12, R29, R10, RZ, 0x3c, !PT ;  /* 0x0000000a1d0c7212 */ /* 0x000fe400078e3cff */
[----:B------:R-:W-:Y:S02]  /*1a50*/  LDS.U8 R29, [R28] ;  /* 0x000000001c1d7984 */ /* 0x000fe40000000000 */
[----:B------:R-:W-:Y:S02]  /*1a60*/  LOP3.LUT R10, R12, 0xff, RZ, 0xc0, !PT ;  /* 0x000000ff0c0a7812 */ /* 0x000fe400078ec0ff */
[----:B-1----:R-:W-:Y:S01]  /*1a70*/  IADD3 R15, PT, PT, R19, R24, R17 ;  /* 0x00000018130f7210 */ /* 0x002fe20007ffe011 */
[----:B------:R-:W-:Y:S01]  /*1a80*/  LDS R28, [R23+0x1a0] ;  /* 0x0001a000171c7984 */ /* 0x000fe20000000800 */
[----:B------:R-:W-:-:S02]  /*1a90*/  LOP3.LUT R24, R9, 0xff, RZ, 0xc0, !PT ;  /* 0x000000ff09187812 */ /* 0x000fc400078ec0ff */
[----:B--2---:R-:W-:Y:S01]  /*1aa0*/  IADD3 R22, PT, PT, R8, R15, R16 ;  /* 0x0000000f08167210 */ /* 0x004fe20007ffe010 */
[----:B------:R-:W-:Y:S01]  /*1ab0*/  LDS.U8 R10, [R10+UR5] ;  /* 0x000000050a0a7984 */ /* 0x000fe20008000000 */
[--C-:B------:R-:W-:Y:S02]  /*1ac0*/  SHF.R.U32.HI R8, RZ, 0x8, R9.reuse ;  /* 0x00000008ff087819 */ /* 0x100fe40000011609 */
[----:B------:R-:W-:Y:S01]  /*1ad0*/  SHF.R.U32.HI R15, RZ, 0x10, R9 ;  /* 0x00000010ff0f7819 */ /* 0x000fe20000011609 */
[----:B------:R-:W-:Y:S01]  /*1ae0*/  LDS.U8 R24, [R24+UR5] ;  /* 0x0000000518187984 */ /* 0x000fe20008000000 */
[----:B------:R-:W-:Y:S02]  /*1af0*/  LOP3.LUT R27, R8, 0xff, RZ, 0xc0, !PT ;  /* 0x000000ff081b7812 */ /* 0x000fe400078ec0ff */
[----:B------:R-:W-:Y:S02]  /*1b00*/  LOP3.LUT R26, R15, 0xff, RZ, 0xc0, !PT ;  /* 0x000000ff0f1a7812 */ /* 0x000fe400078ec0ff */
[----:B------:R-:W-:-:S02]  /*1b10*/  SHF.R.U32.HI R9, RZ, 0x8, R12 ;  /* 0x00000008ff097819 */ /* 0x000fc4000001160c */
[----:B------:R-:W-:Y:S01]  /*1b20*/  SHF.R.U32.HI R16, RZ, 0x10, R12 ;  /* 0x00000010ff107819 */ /* 0x000fe2000001160c */
[----:B------:R-:W-:Y:S01]  /*1b30*/  LDS.U8 R27, [R27+UR5] ;  /* 0x000000051b1b7984 */ /* 0x000fe20008000000 */
[----:B------:R-:W-:Y:S02]  /*1b40*/  LOP3.LUT R15, R9, 0xff, RZ, 0xc0, !PT ;  /* 0x000000ff090f7812 */ /* 0x000fe400078ec0ff */
[----:B------:R-:W-:Y:S01]  /*1b50*/  LOP3.LUT R8, R16, 0xff, RZ, 0xc0, !PT ;  /* 0x000000ff10087812 */ /* 0x000fe200078ec0ff */
[----:B------:R-:W1:Y:S01]  /*1b60*/  LDS.U8 R26, [R26+UR5] ;  /* 0x000000051a1a7984 */ /* 0x000e620008000000 */
[----:B------:R-:W-:-:S03]  /*1b70*/  LEA.HI R12, R12, UR5, RZ, 0x8 ;  /* 0x000000050c0c7c11 */ /* 0x000fc6000f8f40ff */
[----:B------:R-:W-:Y:S04]  /*1b80*/  LDS R9, [R23+0x180] ;  /* 0x0001800017097984 */ /* 0x000fe80000000800 */
[----:B------:R-:W2:Y:S01]  /*1b90*/  LDS.128 R16, [R25+0x30] ;  /* 0x0000300019107984 */ /* 0x000ea20000000c00 */
[----:B0-----:R-:W-:-:S03]  /*1ba0*/  LOP3.LUT R11, R14, R11, RZ, 0x3c, !PT ;  /* 0x0000000b0e0b7212 */ /* 0x001fc600078e3cff */
[----:B------:R-:W-:Y:S01]  /*1bb0*/  LDS.U8 R15, [R15+UR5] ;  /* 0x000000050f0f7984 */ /* 0x000fe20008000000 */
[----:B------:R-:W-:-:S03]  /*1bc0*/  LEA.HI R14, R11, UR5, RZ, 0x8 ;  /* 0x000000050b0e7c11 */ /* 0x000fc6000f8f40ff */
[----:B------:R-:W0:Y:S04]  /*1bd0*/  LDS.U8 R8, [R8+UR5] ;  /* 0x0000000508087984 */ /* 0x000e280008000000 */
[----:B------:R-:W3:Y:S04]  /*1be0*/  LDS.U8 R12, [R12] ;  /* 0x000000000c0c7984 */ /* 0x000ee80000000000 */
[----:B------:R-:W-:Y:S01]  /*1bf0*/  LDS.U8 R14, [R14] ;  /* 0x000000000e0e7984 */ /* 0x000fe20000000000 */
[----:B-1----:R-:W-:Y:S02]  /*1c00*/  IADD3 R24, PT, PT, R26, R27, R24 ;  /* 0x0000001b1a187210 */ /* 0x002fe40007ffe018 */
[----:B------:R-:W-:-:S02]  /*1c10*/  LOP3.LUT R26, R11, 0xff, RZ, 0xc0, !PT ;  /* 0x000000ff0b1a7812 */ /* 0x000fc400078ec0ff */
[----:B------:R-:W-:Y:S02]  /*1c20*/  IADD3 R29, PT, PT, R22, R24, R29 ;  /* 0x00000018161d7210 */ /* 0x000fe40007ffe01d */
[--C-:B------:R-:W-:Y:S02]  /*1c30*/  SHF.R.U32.HI R22, RZ, 0x10, R11.reuse ;  /* 0x00000010ff167819 */ /* 0x100fe4000001160b */
[----:B--2---:R-:W-:Y:S02]  /*1c40*/  LOP3.LUT R16, R9, R16, RZ, 0x3c, !PT ;  /* 0x0000001009107212 */ /* 0x004fe400078e3cff */
[----:B------:R-:W-:Y:S02]  /*1c50*/  SHF.R.U32.HI R9, RZ, 0x8, R11 ;  /* 0x00000008ff097819 */ /* 0x000fe4000001160b */
[--C-:B------:R-:W-:Y:S01]  /*1c60*/  SHF.R.U32.HI R25, RZ, 0x10, R16.reuse ;  /* 0x00000010ff197819 */ /* 0x100fe20000011610 */
[----:B------:R-:W-:Y:S01]  /*1c70*/  LDS.U8 R11, [R26+UR5] ;  /* 0x000000051a0b7984 */ /* 0x000fe20008000000 */
[----:B------:R-:W-:-:S02]  /*1c80*/  SHF.R.U32.HI R24, RZ, 0x8, R16 ;  /* 0x00000008ff187819 */ /* 0x000fc40000011610 */
[----:B0-----:R-:W-:Y:S01]  /*1c90*/  IADD3 R8, PT, PT, R8, R15, R10 ;  /* 0x0000000f08087210 */ /* 0x001fe20007ffe00a */
[----:B------:R-:W-:Y:S01]  /*1ca0*/  LDS R26, [R23+0x20] ;  /* 0x00002000171a7984 */ /* 0x000fe20000000800 */
[----:B------:R-:W-:Y:S02]  /*1cb0*/  LOP3.LUT R10, R9, 0xff, RZ, 0xc0, !PT ;  /* 0x000000ff090a7812 */ /* 0x000fe400078ec0ff */
[----:B------:R-:W-:Y:S02]  /*1cc0*/  LOP3.LUT R9, R22, 0xff, RZ, 0xc0, !PT ;  /* 0x000000ff16097812 */ /* 0x000fe400078ec0ff */
[----:B------:R-:W-:Y:S02]  /*1cd0*/  LOP3.LUT R15, R16, 0xff, RZ, 0xc0, !PT ;  /* 0x000000ff100f7812 */ /* 0x000fe400078ec0ff */
[----:B------:R-:W-:Y:S01]  /*1ce0*/  LOP3.LUT R22, R25, 0xff, RZ, 0xc0, !PT ;  /* 0x000000ff19167812 */ /* 0x000fe200078ec0ff */
[----:B------:R-:W-:Y:S01]  /*1cf0*/  LDS.U8 R10, [R10+UR5] ;  /* 0x000000050a0a7984 */ /* 0x000fe20008000000 */
[----:B------:R-:W-:-:S02]  /*1d00*/  LOP3.LUT R24, R24, 0xff, RZ, 0xc0, !PT ;  /* 0x000000ff18187812 */ /* 0x000fc400078ec0ff */
[----:B------:R-:W-:Y:S01]  /*1d10*/  LEA.HI R27, R16, UR5, RZ, 0x8 ;  /* 0x00000005101b7c11 */ /* 0x000fe2000f8f40ff */
[----:B------:R-:W0:Y:S01]  /*1d20*/  LDS.U8 R9, [R9+UR5] ;  /* 0x0000000509097984 */ /* 0x000e220008000000 */
[----:B---3--:R-:W-:Y:S02]  /*1d30*/  IADD3 R29, PT, PT, R29, R8, R12 ;  /* 0x000000081d1d7210 */ /* 0x008fe40007ffe00c */
[----:B------:R-:W-:Y:S01]  /*1d40*/  LOP3.LUT R17, R28, R17, RZ, 0x3c, !PT ;  /* 0x000000111c117212 */ /* 0x000fe200078e3cff */
[----:B------:R-:W-:Y:S04]  /*1d50*/  LDS.U8 R15, [R15+UR5] ;  /* 0x000000050f0f7984 */ /* 0x000fe80008000000 */
[----:B------:R-:W-:Y:S04]  /*1d60*/  LDS.U8 R16, [R24+UR5] ;  /* 0x0000000518107984 */ /* 0x000fe80008000000 */
[----:B------:R-:W1:Y:S04]  /*1d70*/  LDS.U8 R22, [R22+UR5] ;  /* 0x0000000516167984 */ /* 0x000e680008000000 */
[----:B------:R-:W2:Y:S04]  /*1d80*/  LDS.U8 R8, [R27] ;  /* 0x000000001b087984 */ /* 0x000ea80000000000 */
[----:B------:R-:W3:Y:S04]  /*1d90*/  LDS R25, [R23+0x1c0] ;  /* 0x0001c00017197984 */ /* 0x000ee80000000800 */
[----:B------:R-:W4:Y:S01]  /*1da0*/  LDS R12, [R23+0x1e0] ;  /* 0x0001e000170c7984 */ /* 0x000f220000000800 */
[----:B0-----:R-:W-:-:S02]  /*1db0*/  IADD3 R9, PT, PT, R9, R10, R11 ;  /* 0x0000000a09097210 */ /* 0x001fc40007ffe00b */
[----:B------:R-:W-:Y:S02]  /*1dc0*/  LOP3.LUT R10, R17, 0xff, RZ, 0xc0, !PT ;  /* 0x000000ff110a7812 */ /* 0x000fe400078ec0ff */
[----:B------:R-:W-:Y:S02]  /*1dd0*/  IADD3 R9, PT, PT, R29, R9, R14 ;  /* 0x000000091d097210 */ /* 0x000fe40007ffe00e */
[----:B------:R-:W-:Y:S02]  /*1de0*/  SHF.R.U32.HI R14, RZ, 0x8, R17 ;  /* 0x00000008ff0e7819 */ /* 0x000fe40000011611 */
[----:B------:R-:W-:Y:S01]  /*1df0*/  LDS.U8 R10, [R10+UR5] ;  /* 0x000000050a0a7984 */ /* 0x000fe20008000000 */
[----:B------:R-:W-:Y:S02]  /*1e00*/  LOP3.LUT R11, R26, R13, RZ, 0x3c, !PT ;  /* 0x0000000d1a0b7212 */ /* 0x000fe400078e3cff */
[----:B-1----:R-:W-:Y:S02]  /*1e10*/  IADD3 R15, PT, PT, R22, R16, R15 ;  /* 0x00000010160f7210 */ /* 0x002fe40007ffe00f */
[----:B------:R-:W-:-:S02]  /*1e20*/  SHF.R.U32.HI R22, RZ, 0x10, R17 ;  /* 0x00000010ff167819 */ /* 0x000fc40000011611 */
[----:B--2---:R-:W-:Y:S02]  /*1e30*/  IADD3 R8, PT, PT, R9, R15, R8 ;  /* 0x0000000f09087210 */ /* 0x004fe40007ffe008 */
[----:B------:R-:W-:Y:S02]  /*1e40*/  LEA.HI R9, R17, UR5, RZ, 0x8 ;  /* 0x0000000511097c11 */ /* 0x000fe4000f8f40ff */
[----:B------:R-:W-:Y:S02]  /*1e50*/  LOP3.LUT R16, R14, 0xff, RZ, 0xc0, !PT ;  /* 0x000000ff0e107812 */ /* 0x000fe400078ec0ff */
[----:B------:R-:W-:Y:S02]  /*1e60*/  LOP3.LUT R17, R22, 0xff, RZ, 0xc0, !PT ;  /* 0x000000ff16117812 */ /* 0x000fe400078ec0ff */
[----:B---3--:R-:W-:Y:S01]  /*1e70*/  LOP3.LUT R25, R25, R18, RZ, 0x3c, !PT ;  /* 0x0000001219197212 */ /* 0x008fe200078e3cff */
[----:B------:R-:W-:Y:S01]  /*1e80*/  LDS.U8 R9, [R9] ;  /* 0x0000000009097984 */ /* 0x000fe20000000000 */
[----:B----4-:R-:W-:-:S02]  /*1e90*/  LOP3.LUT R13, R12, R19, RZ, 0x3c, !PT ;  /* 0x000000130c0d7212 */ /* 0x010fc400078e3cff */
[--C-:B------:R-:W-:Y:S01]  /*1ea0*/  SHF.R.U32.HI R27, RZ, 0x8, R25.reuse ;  /* 0x00000008ff1b7819 */ /* 0x100fe20000011619 */
[----:B------:R-:W-:Y:S01]  /*1eb0*/  LDS.U8 R16, [R16+UR5] ;  /* 0x0000000510107984 */ /* 0x000fe20008000000 */
[----:B------:R-:W-:Y:S02]  /*1ec0*/  SHF.R.U32.HI R26, RZ, 0x10, R25 ;  /* 0x00000010ff1a7819 */ /* 0x000fe40000011619 */
[----:B------:R-:W-:Y:S01]  /*1ed0*/  LOP3.LUT R18, R25, 0xff, RZ, 0xc0, !PT ;  /* 0x000000ff19127812 */ /* 0x000fe200078ec0ff */
[----:B------:R-:W0:Y:S01]  /*1ee0*/  LDS.U8 R17, [R17+UR5] ;  /* 0x0000000511117984 */ /* 0x000e220008000000 */
[--C-:B------:R-:W-:Y:S02]  /*1ef0*/  SHF.R.U32.HI R24, RZ, 0x10, R13.reuse ;  /* 0x00000010ff187819 */ /* 0x100fe4000001160d */
[----:B------:R-:W-:Y:S02]  /*1f00*/  LOP3.LUT R27, R27, 0xff, RZ, 0xc0, !PT ;  /* 0x000000ff1b1b7812 */ /* 0x000fe400078ec0ff */
[----:B------:R-:W-:Y:S01]  /*1f10*/  LOP3.LUT R26, R26, 0xff, RZ, 0xc0, !PT ;  /* 0x000000ff1a1a7812 */ /* 0x000fe200078ec0ff */
[----:B------:R-:W-:Y:S01]  /*1f20*/  LDS.U8 R18, [R18+UR5] ;  /* 0x0000000512127984 */ /* 0x000fe20008000000 */
[----:B------:R-:W-:-:S02]  /*1f30*/  SHF.R.U32.HI R22, RZ, 0x8, R13 ;  /* 0x00000008ff167819 */ /* 0x000fc4000001160d */
[----:B------:R-:W-:Y:S01]  /*1f40*/  LEA.HI R19, R25, UR5, RZ, 0x8 ;  /* 0x0000000519137c11 */ /* 0x000fe2000f8f40ff */
[----:B------:R-:W-:Y:S01]  /*1f50*/  LDS.U8 R27, [R27+UR5] ;  /* 0x000000051b1b7984 */ /* 0x000fe20008000000 */
[--C-:B------:R-:W-:Y:S02]  /*1f60*/  SHF.R.U32.HI R12, RZ, 0x10, R11.reuse ;  /* 0x00000010ff0c7819 */ /* 0x100fe4000001160b */
[----:B------:R-:W-:Y:S01]  /*1f70*/  LOP3.LUT R14, R13, 0xff, RZ, 0xc0, !PT ;  /* 0x000000ff0d0e7812 */ /* 0x000fe200078ec0ff */
[----:B------:R-:W1:Y:S01]  /*1f80*/  LDS.U8 R26, [R26+UR5] ;  /* 0x000000051a1a7984 */ /* 0x000e620008000000 */
[----:B------:R-:W-:Y:S02]  /*1f90*/  LOP3.LUT R24, R24, 0xff, RZ, 0xc0, !PT ;  /* 0x000000ff18187812 */ /* 0x000fe400078ec0ff */
[----:B------:R-:W-:Y:S01]  /*1fa0*/  SHF.R.U32.HI R25, RZ, 0x8, R11 ;  /* 0x00000008ff197819 */ /* 0x000fe2000001160b */
[----:B------:R-:W2:Y:S01]  /*1fb0*/  LDS.U8 R19, [R19] ;  /* 0x0000000013137984 */ /* 0x000ea20000000000 */
[----:B------:R-:W-:-:S02]  /*1fc0*/  LOP3.LUT R22, R22, 0xff, RZ, 0xc0, !PT ;  /* 0x000000ff16167812 */ /* 0x000fc400078ec0ff */
[----:B------:R-:W-:Y:S01]  /*1fd0*/  LOP3.LUT R15, R11, 0xff, RZ, 0xc0, !PT ;  /* 0x000000ff0b0f7812 */ /* 0x000fe200078ec0ff */
[----:B------:R-:W-:Y:S01]  /*1fe0*/  LDS.U8 R14, [R14+UR5] ;  /* 0x000000050e0e7984 */ /* 0x000fe20008000000 */
[----:B------:R-:W-:Y:S02]  /*1ff0*/  LEA.HI R13, R13, UR5, RZ, 0x8 ;  /* 0x000000050d0d7c11 */ /* 0x000fe4000f8f40ff */
[----:B------:R-:W-:Y:S01]  /*2000*/  LOP3.LUT R12, R12, 0xff, RZ, 0xc0, !PT ;  /* 0x000000ff0c0c7812 */ /* 0x000fe200078ec0ff */
[----:B------:R-:W-:Y:S01]  /*2010*/  LDS.U8 R29, [R22+UR5] ;  /* 0x00000005161d7984 */ /* 0x000fe20008000000 */
[----:B------:R-:W-:Y:S02]  /*2020*/  LOP3.LUT R25, R25, 0xff, RZ, 0xc0, !PT ;  /* 0x000000ff19197812 */ /* 0x000fe400078ec0ff */
[----:B------:R-:W-:Y:S01]  /*2030*/  LEA.HI R11, R11, UR5, RZ, 0x8 ;  /* 0x000000050b0b7c11 */ /* 0x000fe2000f8f40ff */
[----:B------:R-:W3:Y:S04]  /*2040*/  LDS.U8 R24, [R24+UR5] ;  /* 0x0000000518187984 */ /* 0x000ee80008000000 */
[----:B------:R-:W-:Y:S04]  /*2050*/  LDS.U8 R15, [R15+UR5] ;  /* 0x000000050f0f7984 */ /* 0x000fe80008000000 */
[----:B------:R-:W-:Y:S01]  /*2060*/  LDS.U8 R28, [R25+UR5] ;  /* 0x00000005191c7984 */ /* 0x000fe20008000000 */
[----:B0-----:R-:W-:-:S03]  /*2070*/  IADD3 R10, PT, PT, R17, R16, R10 ;  /* 0x00000010110a7210 */ /* 0x001fc60007ffe00a */
[----:B------:R-:W0:Y:S01]  /*2080*/  LDS.U8 R12, [R12+UR5] ;  /* 0x000000050c0c7984 */ /* 0x000e220008000000 */
[----:B------:R-:W4:Y:S01]  /*2090*/  LDC R17, c[0x0][0x3b4] ;  /* 0x0000ed00ff117b82 */ /* 0x000f220000000800 */
[----:B------:R-:W-:Y:S02]  /*20a0*/  IADD3 R8, PT, PT, R8, R10, R9 ;  /* 0x0000000a08087210 */ /* 0x000fe40007ffe009 */
[----:B------:R-:W5:Y:S04]  /*20b0*/  LDS.U8 R13, [R13] ;  /* 0x000000000d0d7984 */ /* 0x000f680000000000 */
[----:B------:R-:W5:Y:S01]  /*20c0*/  LDS.U8 R11, [R11] ;  /* 0x000000000b0b7984 */ /* 0x000f620000000000 */
[----:B-1----:R-:W-:-:S04]  /*20d0*/  IADD3 R18, PT, PT, R26, R27, R18 ;  /* 0x0000001b1a127210 */ /* 0x002fc80007ffe012 */
[----:B--2---:R-:W-:Y:S01]  /*20e0*/  IADD3 R8, PT, PT, R8, R18, R19 ;  /* 0x0000001208087210 */ /* 0x004fe20007ffe013 */
[----:B----4-:R-:W-:Y:S01]  /*20f0*/  IMAD R2, R17, 0x10, R2 ;  /* 0x0000001011027824 */ /* 0x010fe200078e0202 */
[----:B---3--:R-:W-:Y:S02]  /*2100*/  IADD3 R14, PT, PT, R24, R29, R14 ;  /* 0x0000001d180e7210 */ /* 0x008fe40007ffe00e */
[----:B0-----:R-:W-:Y:S02]  /*2110*/  IADD3 R12, PT, PT, R12, R28, R15 ;  /* 0x0000001c0c0c7210 */ /* 0x001fe40007ffe00f */
[----:B-----5:R-:W-:-:S04]  /*2120*/  IADD3 R8, PT, PT, R8, R14, R13 ;  /* 0x0000000e08087210 */ /* 0x020fc80007ffe00d */
[----:B------:R-:W-:-:S05]  /*2130*/  IADD3 R11, PT, PT, R8, R12, R11 ;  /* 0x0000000c080b7210 */ /* 0x000fca0007ffe00b */
[----:B------:R-:W-:Y:S01]  /*2140*/  IMAD R2, R11, -0x2, R2 ;  /* 0xfffffffe0b027824 */ /* 0x000fe200078e0202 */
[----:B------:R-:W-:Y:S06]  /*2150*/  BAR.SYNC.DEFER_BLOCKING 0x0 ;  /* 0x0000000000007b1d */ /* 0x000fec0000010000 */
[----:B------:R-:W-:Y:S05]  /*2160*/  BRA.U UP0, `(.L_x_17) ;  /* 0xffffffe900207547 */ /* 0x000fea000b83ffff */
.L_x_6:
[----:B------:R-:W2:Y:S01]  /*2170*/  S2UR UR13, SR_CTAID.X ;  /* 0x00000000000d79c3 */ /* 0x000ea20000002500 */
[----:B------:R-:W3:Y:S01]  /*2180*/  LDCU.64 UR14, c[0x0][0x3a8] ;  /* 0x00007500ff0e77ac */ /* 0x000ee20008000a00 */
[----:B------:R-:W-:Y:S01]  /*2190*/  IMAD R0, R5, UR11, R0 ;  /* 0x0000000b05007c24 */ /* 0x000fe2000f8e0200 */
[----:B------:R-:W4:Y:S05]  /*21a0*/  LDCU UR7, c[0x0][0x3b4] ;  /* 0x00007680ff0777ac */ /* 0x000f2a0008000800 */
[----:B0-----:R-:W0:Y:S01]  /*21b0*/  LDC.64 R8, c[0x0][0x390] ;  /* 0x0000e400ff087b82 */ /* 0x001e220000000a00 */
[----:B------:R-:W4:Y:S01]  /*21c0*/  LDCU UR6, c[0x0][0x3b8] ;  /* 0x00007700ff0677ac */ /* 0x000f220008000800 */
[----:B------:R-:W-:-:S04]  /*21d0*/  UIADD3 UR5, UPT, UPT, URZ, -UR12, URZ ;  /* 0x8000000cff057290 */ /* 0x000fc8000fffe0ff */
[----:B---3--:R-:W-:Y:S01]  /*21e0*/  UIMAD UR5, UR5, UR15, URZ ;  /* 0x0000000f050572a4 */ /* 0x008fe2000f8e02ff */
[----:B--2---:R-:W-:-:S03]  /*21f0*/  IMAD R3, R3, UR13, R6 ;  /* 0x0000000d03037c24 */ /* 0x004fc6000f8e0206 */
[----:B----4-:R-:W-:Y:S01]  /*2200*/  UIMAD UR5, UR7, UR5, UR6 ;  /* 0x00000005070572a4 */ /* 0x010fe2000f8e0206 */
[----:B------:R-:W-:-:S05]  /*2210*/  IMAD R3, R0, UR14, R3 ;  /* 0x0000000e00037c24 */ /* 0x000fca000f8e0203 */
[----:B------:R-:W-:Y:S02]  /*2220*/  VIADD R0, R2, UR5 ;  /* 0x0000000502007c36 */ /* 0x000fe40008000000 */
[----:B0-----:R-:W-:-:S03]  /*2230*/  IMAD.WIDE R2, R3, 0x4, R8 ;  /* 0x0000000403027825 */ /* 0x001fc600078e0208 */
[----:B------:R-:W-:-:S05]  /*2240*/  I2FP.F32.S32 R5, R0 ;  /* 0x0000000000057245 */ /* 0x000fca0000201400 */
[----:B------:R-:W-:Y:S01]  /*2250*/  STG.E desc[UR8][R2.64], R5 ;  /* 0x0000000502007986 */ /* 0x000fe2000c101908 */
[----:B------:R-:W-:Y:S05]  /*2260*/  EXIT ;  /* 0x000000000000794d */ /* 0x000fea0003800000 */
.L_x_18:
[----:B------:R-:W-:-:S00]  /*2270*/  BRA `(.L_x_18) ;  /* 0xfffffffc00fc7947 */ /* 0x000fc0000383ffff */
[----:B------:R-:W-:-:S00]  /*2280*/  NOP ;  /* 0x0000000000007918 */ /* 0x000fc00000000000 */
[----:B------:R-:W-:-:S00]  /*2290*/  NOP ;  /* 0x0000000000007918 */ /* 0x000fc00000000000 */
[----:B------:R-:W-:-:S00]  /*22a0*/  NOP ;  /* 0x0000000000007918 */ /* 0x000fc00000000000 */
[----:B------:R-:W-:-:S00]  /*22b0*/  NOP ;  /* 0x0000000000007918 */ /* 0x000fc00000000000 */
[----:B------:R-:W-:-:S00]  /*22c0*/  NOP ;  /* 0x0000000000007918 */ /* 0x000fc00000000000 */
[----:B------:R-:W-:-:S00]  /*22d0*/  NOP ;  /* 0x0000000000007918 */ /* 0x000fc00000000000 */
[----:B------:R-:W-:-:S00]  /*22e0*/  NOP ;  /* 0x0000000000007918 */ /* 0x000fc00000000000 */
[----:B------:R-:W-:-:S00]  /*22f0*/  NOP ;  /* 0x0000000000007918 */ /* 0x000fc00000000000 */
.L_x_42:


//--------------------- .text._Z11BMatrix2BinPfPiiiiii --------------------------
	.section	.text._Z11BMatrix2BinPfPiiiiii,"ax",@progbits
	.align	128
        .global         _Z11BMatrix2BinPfPiiiiii
        .type           _Z11BMatrix2BinPfPiiiiii,@function
        .size           _Z11BMatrix2BinPfPiiiiii,(.L_x_43 - _Z11BMatrix2BinPfPiiiiii)
        .other          _Z11BMatrix2BinPfPiiiiii,@"STO_CUDA_ENTRY STV_DEFAULT"
_Z11BMatrix2BinPfPiiiiii:
.text._Z11BMatrix2BinPfPiiiiii:
[----:B------:R-:W-:Y:S01]  /*0000*/  LDC R1, c[0x0][0x37c] ;  /* 0x0000df00ff017b82 */ /* 0x000fe20000000800 */
[----:B------:R-:W0:Y:S07]  /*0010*/  S2R R3, SR_TID.X ;  /* 0x0000000000037919 */ /* 0x000e2e0000002100 */
[----:B------:R-:W0:Y:S01]  /*0020*/  S2UR UR4, SR_CTAID.X ;  /* 0x00000000000479c3 */ /* 0x000e220000002500 */
[----:B------:R-:W1:Y:S07]  /*0030*/  LDCU.64 UR6, c[0x0][0x398] ;  /* 0x00007300ff0677ac */ /* 0x000e6e0008000a00 */
[----:B------:R-:W0:Y:S01]  /*0040*/  LDC R2, c[0x0][0x360] ;  /* 0x0000d800ff027b82 */ /* 0x000e220000000800 */
[----:B-1----:R-:W-:-:S04]  /*0050*/  IMAD.U32 R4, RZ, RZ, UR7 ;  /* 0x00000007ff047e24 */ /* 0x002fc8000f8e00ff */
[----:B------:R-:W-:Y:S02]  /*0060*/  IMAD R0, R4, UR6, RZ ;  /* 0x0000000604007c24 */ /* 0x000fe4000f8e02ff */
[----:B0-----:R-:W-:-:S05]  /*0070*/  IMAD R3, R2, UR4, R3 ;  /* 0x0000000402037c24 */ /* 0x001fca000f8e0203 */
[----:B------:R-:W-:-:S13]  /*0080*/  ISETP.GE.AND P0, PT, R3, R0, PT ;  /* 0x000000000300720c */ /* 0x000fda0003f06270 */
[----:B------:R-:W-:Y:S05]  /*0090*/  @P0 EXIT ;  /* 0x000000000000094d */ /* 0x000fea0003800000 */
[----:B------:R-:W0:Y:S01]  /*00a0*/  LDCU UR4, c[0x0][0x3a0] ;  /* 0x00007400ff0477ac */ /* 0x000e220008000800 */
[----:B------:R-:W1:Y:S01]  /*00b0*/  LDCU UR5, c[0x0][0x370] ;  /* 0x00006e00ff0577ac */ /* 0x000e620008000800 */
[----:B------:R-:W2:Y:S01]  /*00c0*/  LDCU.64 UR8, c[0x0][0x358] ;  /* 0x00006b00ff0877ac */ /* 0x000ea20008000a00 */
[----:B0-----:R-:W-:Y:S01]  /*00d0*/  UISETP.GE.AND UP0, UPT, UR4, 0x1, UPT ;  /* 0x000000010400788c */ /* 0x001fe2000bf06270 */
[----:B-1----:R-:W-:-:S08]  /*00e0*/  IMAD R2, R2, UR5, RZ ;  /* 0x0000000502027c24 */ /* 0x002fd0000f8e02ff */
[----:B--2---:R-:W-:Y:S05]  /*00f0*/  BRA.U !UP0, `(.L_x_19) ;  /* 0x0000000d080c7547 */ /* 0x004fea000b800000 */
[----:B------:R-:W-:Y:S02]  /*0100*/  ULOP3.LUT UR5, UR4, 0x7ffffff8, URZ, 0xc0, !UPT ;  /* 0x7ffffff804057892 */ /* 0x000fe4000f8ec0ff */
[----:B------:R-:W-:Y:S02]  /*0110*/  ULOP3.LUT UR4, UR4, 0x7, URZ, 0xc0, !UPT ;  /* 0x0000000704047892 */ /* 0x000fe4000f8ec0ff */
[----:B------:R-:W-:-:S12]  /*0120*/  UIADD3 UR5, UPT, UPT, -UR5, URZ, URZ ;  /* 0x000000ff05057290 */ /* 0x000fd8000fffe1ff */
.L_x_24:
[----:B0-----:R-:W0:Y:S01]  /*0130*/  LDC R10, c[0x0][0x39c] ;  /* 0x0000e700ff0a7b82 */ /* 0x001e220000000800 */
[----:B------:R-:W-:Y:S02]  /*0140*/  HFMA2 R18, -RZ, RZ, 0, 0 ;  /* 0x00000000ff127431 */ /* 0x000fe400000001ff */
[----:B------:R-:W-:Y:S01]  /*0150*/  IMAD.MOV.U32 R26, RZ, RZ, RZ ;  /* 0x000000ffff1a7224 */ /* 0x000fe200078e00ff */
[----:B0-----:R-:W-:-:S04]  /*0160*/  IABS R7, R10 ;  /* 0x0000000a00077213 */ /* 0x001fc80000000000 */
[----:B------:R-:W0:Y:S08]  /*0170*/  I2F.RP R6, R7 ;  /* 0x0000000700067306 */ /* 0x000e300000209400 */
[----:B0-----:R-:W0:Y:S02]  /*0180*/  MUFU.RCP R6, R6 ;  /* 0x0000000600067308 */ /* 0x001e240000001000 */
[----:B0-----:R-:W-:-:S06]  /*0190*/  VIADD R4, R6, 0xffffffe ;  /* 0x0ffffffe06047836 */ /* 0x001fcc0000000000 */
[----:B------:R0:W1:Y:S02]  /*01a0*/  F2I.FTZ.U32.TRUNC.NTZ R5, R4 ;  /* 0x0000000400057305 */ /* 0x000064000021f000 */
[----:B0-----:R-:W-:Y:S01]  /*01b0*/  IMAD.MOV.U32 R4, RZ, RZ, RZ ;  /* 0x000000ffff047224 */ /* 0x001fe200078e00ff */
[----:B-1----:R-:W-:-:S05]  /*01c0*/  IADD3 R8, PT, PT, RZ, -R5, RZ ;  /* 0x80000005ff087210 */ /* 0x002fca0007ffe0ff */
[----:B------:R-:W-:Y:S01]  /*01d0*/  IMAD R9, R8, R7, RZ ;  /* 0x0000000708097224 */ /* 0x000fe200078e02ff */
[----:B------:R-:W-:-:S03]  /*01e0*/  IABS R8, R3 ;  /* 0x0000000300087213 */ /* 0x000fc60000000000 */
[----:B------:R-:W-:Y:S02]  /*01f0*/  IMAD.HI.U32 R5, R5, R9, R4 ;  /* 0x0000000905057227 */ /* 0x000fe400078e0004 */
[----:B------:R-:W0:Y:S04]  /*0200*/  LDC R4, c[0x0][0x3a0] ;  /* 0x0000e800ff047b82 */ /* 0x000e280000000800 */
[----:B------:R-:W-:-:S04]  /*0210*/  IMAD.HI.U32 R5, R5, R8, RZ ;  /* 0x0000000805057227 */ /* 0x000fc800078e00ff */
[----:B------:R-:W-:-:S04]  /*0220*/  IMAD.MOV R6, RZ, RZ, -R5 ;  /* 0x000000ffff067224 */ /* 0x000fc800078e0a05 */
[----:B------:R-:W-:Y:S02]  /*0230*/  IMAD R6, R7, R6, R8 ;  /* 0x0000000607067224 */ /* 0x000fe400078e0208 */
[----:B------:R-:W-:-:S03]  /*0240*/  IMAD.MOV.U32 R8, RZ, RZ, 0x1 ;  /* 0x00000001ff087424 */ /* 0x000fc600078e00ff */
[----:B------:R-:W-:-:S13]  /*0250*/  ISETP.GT.U32.AND P1, PT, R7, R6, PT ;  /* 0x000000060700720c */ /* 0x000fda0003f24070 */
[-C--:B------:R-:W-:Y:S01]  /*0260*/  @!P1 IADD3 R6, PT, PT, R6, -R7.reuse, RZ ;  /* 0x8000000706069210 */ /* 0x080fe20007ffe0ff */
[----:B------:R-:W-:Y:S01]  /*0270*/  @!P1 VIADD R5, R5, 0x1 ;  /* 0x0000000105059836 */ /* 0x000fe20000000000 */
[----:B------:R-:W-:Y:S02]  /*0280*/  ISETP.NE.AND P1, PT, R10, RZ, PT ;  /* 0x000000ff0a00720c */ /* 0x000fe40003f25270 */
[----:B------:R-:W-:Y:S02]  /*0290*/  ISETP.GE.U32.AND P0, PT, R6, R7, PT ;  /* 0x000000070600720c */ /* 0x000fe40003f06070 */
[----:B------:R-:W-:-:S04]  /*02a0*/  LOP3.LUT R6, R3, R10, RZ, 0x3c, !PT ;  /* 0x0000000a03067212 */ /* 0x000fc800078e3cff */
[----:B------:R-:W-:-:S07]  /*02b0*/  ISETP.GE.AND P2, PT, R6, RZ, PT ;  /* 0x000000ff0600720c */ /* 0x000fce0003f46270 */
[----:B------:R-:W-:Y:S01]  /*02c0*/  @P0 VIADD R5, R5, 0x1 ;  /* 0x0000000105050836 */ /* 0x000fe20000000000 */
[----:B0-----:R-:W-:-:S05]  /*02d0*/  ISETP.GE.U32.AND P0, PT, R4, 0x8, PT ;  /* 0x000000080400780c */ /* 0x001fca0003f06070 */
[----:B------:R-:W-:Y:S02]  /*02e0*/  @!P2 IADD3 R5, PT, PT, -R5, RZ, RZ ;  /* 0x000000ff0505a210 */ /* 0x000fe40007ffe1ff */
[----:B------:R-:W-:-:S05]  /*02f0*/  @!P1 LOP3.LUT R5, RZ, R10, RZ, 0x33, !PT ;  /* 0x0000000aff059212 */ /* 0x000fca00078e33ff */
[----:B------:R-:W-:-:S04]  /*0300*/  IMAD.MOV R6, RZ, RZ, -R5 ;  /* 0x000000ffff067224 */ /* 0x000fc800078e0a05 */
[----:B------:R-:W-:-:S04]  /*0310*/  IMAD R6, R10, R6, R3 ;  /* 0x000000060a067224 */ /* 0x000fc800078e0203 */
[----:B------:R-:W-:Y:S01]  /*0320*/  IMAD R9, R6, R4, R4 ;  /* 0x0000000406097224 */ /* 0x000fe200078e0204 */
[----:B------:R-:W-:Y:S06]  /*0330*/  @!P0 BRA `(.L_x_20) ;  /* 0x0000000400388947 */ /* 0x000fec0003800000 */
[----:B------:R-:W0:Y:S01]  /*0340*/  LDC R10, c[0x0][0x390] ;  /* 0x0000e400ff0a7b82 */ /* 0x000e220000000800 */
[C---:B------:R-:W-:Y:S01]  /*0350*/  IADD3 R19, PT, PT, R9.reuse, -0x4, RZ ;  /* 0xfffffffc09137810 */ /* 0x040fe20007ffe0ff */
[C---:B------:R-:W-:Y:S01]  /*0360*/  VIADD R29, R9.reuse, 0xfffffffd ;  /* 0xfffffffd091d7836 */ /* 0x040fe20000000000 */
[C---:B------:R-:W-:Y:S01]  /*0370*/  IADD3 R27, PT, PT, R9.reuse, -0x7, RZ ;  /* 0xfffffff9091b7810 */ /* 0x040fe20007ffe0ff */
[C---:B------:R-:W-:Y:S01]  /*0380*/  VIADD R23, R9.reuse, 0xfffffffb ;  /* 0xfffffffb09177836 */ /* 0x040fe20000000000 */
[C---:B------:R-:W-:Y:S01]  /*0390*/  IADD3 R24, PT, PT, R9.reuse, -0x1, RZ ;  /* 0xffffffff09187810 */ /* 0x040fe20007ffe0ff */
[C---:B------:R-:W-:Y:S01]  /*03a0*/  VIADD R25, R9.reuse, 0xfffffffa ;  /* 0xfffffffa09197836 */ /* 0x040fe20000000000 */
[----:B------:R-:W-:Y:S01]  /*03b0*/  MOV R7, UR5 ;  /* 0x0000000500077c02 */ /* 0x000fe20008000f00 */
[C---:B------:R-:W-:Y:S01]  /*03c0*/  VIADD R11, R9.reuse, 0xfffffff8 ;  /* 0xfffffff8090b7836 */ /* 0x040fe20000000000 */
[----:B------:R-:W-:Y:S01]  /*03d0*/  LOP3.LUT R18, R4, 0x7ffffff8, RZ, 0xc0, !PT ;  /* 0x7ffffff804127812 */ /* 0x000fe200078ec0ff */
[----:B------:R-:W-:-:S02]  /*03e0*/  VIADD R22, R9, 0xfffffffe ;  /* 0xfffffffe09167836 */ /* 0x000fc40000000000 */
[----:B------:R-:W-:Y:S02]  /*03f0*/  IMAD.MOV.U32 R26, RZ, RZ, RZ ;  /* 0x000000ffff1a7224 */ /* 0x000fe400078e00ff */
[----:B------:R-:W-:Y:S02]  /*0400*/  IMAD.MOV.U32 R8, RZ, RZ, 0x1 ;  /* 0x00000001ff087424 */ /* 0x000fe400078e00ff */
[-CC-:B0-----:R-:W-:Y:S02]  /*0410*/  IMAD R29, R29, R10.reuse, R5.reuse ;  /* 0x0000000a1d1d7224 */ /* 0x181fe400078e0205 */
[-CC-:B------:R-:W-:Y:S02]  /*0420*/  IMAD R19, R19, R10.reuse, R5.reuse ;  /* 0x0000000a13137224 */ /* 0x180fe400078e0205 */
[-CC-:B------:R-:W-:Y:S02]  /*0430*/  IMAD R23, R23, R10.reuse, R5.reuse ;  /* 0x0000000a17177224 */ /* 0x180fe400078e0205 */
[----:B------:R-:W-:-:S02]  /*0440*/  IMAD R25, R25, R10, R5 ;  /* 0x0000000a19197224 */ /* 0x000fc400078e0205 */
[-CC-:B------:R-:W-:Y:S02]  /*0450*/  IMAD R27, R27, R10.reuse, R5.reuse ;  /* 0x0000000a1b1b7224 */ /* 0x180fe400078e0205 */
[-CC-:B------:R-:W-:Y:S02]  /*0460*/  IMAD R11, R11, R10.reuse, R5.reuse ;  /* 0x0000000a0b0b7224 */ /* 0x180fe400078e0205 */
[-CC-:B------:R-:W-:Y:S02]  /*0470*/  IMAD R22, R22, R10.reuse, R5.reuse ;  /* 0x0000000a16167224 */ /* 0x180fe400078e0205 */
[----:B------:R-:W-:-:S07]  /*0480*/  IMAD R24, R24, R10, R5 ;  /* 0x0000000a18187224 */ /* 0x000fce00078e0205 */
.L_x_21:
[----:B------:R-:W0:Y:S02]  /*0490*/  LDC.64 R12, c[0x0][0x380] ;  /* 0x0000e000ff0c7b82 */ /* 0x000e240000000a00 */
[----:B0-----:R-:W-:-:S04]  /*04a0*/  IMAD.WIDE R14, R24, 0x4, R12 ;  /* 0x00000004180e7825 */ /* 0x001fc800078e020c */
[--C-:B------:R-:W-:Y:S01]  /*04b0*/  IMAD.WIDE R20, R22, 0x4, R12.reuse ;  /* 0x0000000416147825 */ /* 0x100fe200078e020c */
[----:B------:R0:W2:Y:S03]  /*04c0*/  LDG.E R28, desc[UR8][R14.64] ;  /* 0x000000080e1c7981 */ /* 0x0000a6000c1e1900 */
[--C-:B------:R-:W-:Y:S02]  /*04d0*/  IMAD.WIDE R16, R29, 0x4, R12.reuse ;  /* 0x000000041d107825 */ /* 0x100fe400078e020c */
[----:B------:R-:W3:Y:S04]  /*04e0*/  LDG.E R20, desc[UR8][R20.64] ;  /* 0x0000000814147981 */ /* 0x000ee8000c1e1900 */
[----:B------:R-:W4:Y:S01]  /*04f0*/  LDG.E R16, desc[UR8][R16.64] ;  /* 0x0000000810107981 */ /* 0x000f22000c1e1900 */
[----:B0-----:R-:W-:-:S06]  /*0500*/  IMAD.WIDE R14, R19, 0x4, R12 ;  /* 0x00000004130e7825 */ /* 0x001fcc00078e020c */
[----:B------:R-:W5:Y:S01]  /*0510*/  LDG.E R14, desc[UR8][R14.64] ;  /* 0x000000080e0e7981 */ /* 0x000f62000c1e1900 */
[----:B--2---:R-:W-:Y:S01]  /*0520*/  FSETP.NEU.AND P0, PT, R28, 1, PT ;  /* 0x3f8000001c00780b */ /* 0x004fe20003f0d000 */
[----:B------:R-:W-:Y:S01]  /*0530*/  IMAD.SHL.U32 R28, R8, 0x2, RZ ;  /* 0x00000002081c7824 */ /* 0x000fe200078e00ff */
[----:B---3--:R-:W-:Y:S01]  /*0540*/  FSETP.NEU.AND P1, PT, R20, 1, PT ;  /* 0x3f8000001400780b */ /* 0x008fe20003f2d000 */
[C---:B------:R-:W-:Y:S01]  /*0550*/  IMAD.SHL.U32 R20, R8.reuse, 0x4, RZ ;  /* 0x0000000408147824 */ /* 0x040fe200078e00ff */
[----:B------:R-:W-:Y:S02]  /*0560*/  SEL R21, R8, RZ, !P0 ;  /* 0x000000ff08157207 */ /* 0x000fe40004000000 */
[----:B----4-:R-:W-:Y:S02]  /*0570*/  FSETP.NEU.AND P2, PT, R16, 1, PT ;  /* 0x3f8000001000780b */ /* 0x010fe40003f4d000 */
[----:B------:R-:W-:Y:S02]  /*0580*/  SEL R28, R28, RZ, !P1 ;  /* 0x000000ff1c1c7207 */ /* 0x000fe40004800000 */
[----:B------:R-:W-:-:S02]  /*0590*/  SHF.L.U32 R16, R8, 0x3, RZ ;  /* 0x0000000308107819 */ /* 0x000fc400000006ff */
[----:B-----5:R-:W-:Y:S02]  /*05a0*/  FSETP.NEU.AND P0, PT, R14, 1, PT ;  /* 0x3f8000000e00780b */ /* 0x020fe40003f0d000 */
[----:B------:R-:W-:Y:S02]  /*05b0*/  IADD3 R26, PT, PT, R28, R21, R26 ;  /* 0x000000151c1a7210 */ /* 0x000fe40007ffe01a */
[----:B------:R-:W-:Y:S02]  /*05c0*/  SEL R17, R20, RZ, !P2 ;  /* 0x000000ff14117207 */ /* 0x000fe40005000000 */
[----:B------:R-:W-:Y:S01]  /*05d0*/  SEL R16, R16, RZ, !P0 ;  /* 0x000000ff10107207 */ /* 0x000fe20004000000 */
[----:B------:R-:W-:-:S03]  /*05e0*/  IMAD.WIDE R14, R23, 0x4, R12 ;  /* 0x00000004170e7825 */ /* 0x000fc600078e020c */
[----:B------:R-:W-:Y:S01]  /*05f0*/  IADD3 R26, PT, PT, R16, R17, R26 ;  /* 0x00000011101a7210 */ /* 0x000fe20007ffe01a */
[--C-:B------:R-:W-:Y:S02]  /*0600*/  IMAD.WIDE R16, R25, 0x4, R12.reuse ;  /* 0x0000000419107825 */ /* 0x100fe400078e020c */
[----:B------:R-:W2:Y:S02]  /*0610*/  LDG.E R14, desc[UR8][R14.64] ;  /* 0x000000080e0e7981 */ /* 0x000ea4000c1e1900 */
[--C-:B------:R-:W-:Y:S02]  /*0620*/  IMAD.WIDE R20, R27, 0x4, R12.reuse ;  /* 0x000000041b147825 */ /* 0x100fe400078e020c */
[----:B------:R-:W3:Y:S02]  /*0630*/  LDG.E R16, desc[UR8][R16.64] ;  /* 0x0000000810107981 */ /* 0x000ee4000c1e1900 */
[----:B------:R-:W-:Y:S02]  /*0640*/  IMAD.WIDE R12, R11, 0x4, R12 ;  /* 0x000000040b0c7825 */ /* 0x000fe400078e020c */
[----:B------:R-:W4:Y:S04]  /*0650*/  LDG.E R20, desc[UR8][R20.64] ;  /* 0x0000000814147981 */ /* 0x000f28000c1e1900 */
[----:B------:R0:W5:Y:S01]  /*0660*/  LDG.E R13, desc[UR8][R12.64] ;  /* 0x000000080c0d7981 */ /* 0x000162000c1e1900 */
[----:B------:R-:W-:Y:S01]  /*0670*/  IADD3 R7, PT, PT, R7, 0x8, RZ ;  /* 0x0000000807077810 */ /* 0x000fe20007ffe0ff */
[----:B------:R-:W-:-:S03]  /*0680*/  IMAD.SHL.U32 R28, R8, 0x10, RZ ;  /* 0x00000010081c7824 */ /* 0x000fc600078e00ff */
[----:B------:R-:W-:Y:S01]  /*0690*/  ISETP.NE.AND P2, PT, R7, RZ, PT ;  /* 0x000000ff0700720c */ /* 0x000fe20003f45270 */
[----:B0-----:R-:W-:Y:S01]  /*06a0*/  IMAD.SHL.U32 R12, R8, 0x20, RZ ;  /* 0x00000020080c7824 */ /* 0x001fe200078e00ff */
[----:B--2---:R-:W-:Y:S02]  /*06b0*/  FSETP.NEU.AND P0, PT, R14, 1, PT ;  /* 0x3f8000000e00780b */ /* 0x004fe40003f0d000 */
[----:B---3--:R-:W-:Y:S02]  /*06c0*/  FSETP.NEU.AND P1, PT, R16, 1, PT ;  /* 0x3f8000001000780b */ /* 0x008fe40003f2d000 */
[----:B------:R-:W-:Y:S02]  /*06d0*/  SEL R28, R28, RZ, !P0 ;  /* 0x000000ff1c1c7207 */ /* 0x000fe40004000000 */
[----:B------:R-:W-:Y:S01]  /*06e0*/  SEL R15, R12, RZ, !P1 ;  /* 0x000000ff0c0f7207 */ /* 0x000fe20004800000 */
[----:B------:R-:W-:Y:S01]  /*06f0*/  IMAD.SHL.U32 R12, R8, 0x40, RZ ;  /* 0x00000040080c7824 */ /* 0x000fe200078e00ff */
[----:B----4-:R-:W-:-:S02]  /*0700*/  FSETP.NEU.AND P0, PT, R20, 1, PT ;  /* 0x3f8000001400780b */ /* 0x010fc40003f0d000 */
[----:B-----5:R-:W-:Y:S02]  /*0710*/  FSETP.NEU.AND P1, PT, R13, 1, PT ;  /* 0x3f8000000d00780b */ /* 0x020fe40003f2d000 */
[----:B------:R-:W-:Y:S01]  /*0720*/  SHF.L.U32 R14, R8, 0x7, RZ ;  /* 0x00000007080e7819 */ /* 0x000fe200000006ff */
[----:B------:R-:W-:Y:S01]  /*0730*/  IMAD.MOV R16, RZ, RZ, -R10 ;  /* 0x000000ffff107224 */ /* 0x000fe200078e0a0a */
[----:B------:R-:W-:Y:S02]  /*0740*/  IADD3 R26, PT, PT, R15, R28, R26 ;  /* 0x0000001c0f1a7210 */ /* 0x000fe40007ffe01a */
[----:B------:R-:W-:Y:S02]  /*0750*/  SEL R13, R12, RZ, !P0 ;  /* 0x000000ff0c0d7207 */ /* 0x000fe40004000000 */
[----:B------:R-:W-:Y:S01]  /*0760*/  SEL R14, R14, RZ, !P1 ;  /* 0x000000ff0e0e7207 */ /* 0x000fe20004800000 */
[C---:B------:R-:W-:Y:S01]  /*0770*/  IMAD R29, R16.reuse, 0x8, R29 ;  /* 0x00000008101d7824 */ /* 0x040fe200078e021d */
[C---:B------:R-:W-:Y:S01]  /*0780*/  LEA R23, R16.reuse, R23, 0x3 ;  /* 0x0000001710177211 */ /* 0x040fe200078e18ff */
[C---:B------:R-:W-:Y:S01]  /*0790*/  IMAD R19, R16.reuse, 0x8, R19 ;  /* 0x0000000810137824 */ /* 0x040fe200078e0213 */
[C---:B------:R-:W-:Y:S01]  /*07a0*/  LEA R11, R16.reuse, R11, 0x3 ;  /* 0x0000000b100b7211 */ /* 0x040fe200078e18ff */
[----:B------:R-:W-:Y:S01]  /*07b0*/  IMAD R25, R16, 0x8, R25 ;  /* 0x0000000810197824 */ /* 0x000fe200078e0219 */
[----:B------:R-:W-:Y:S01]  /*07c0*/  IADD3 R26, PT, PT, R14, R13, R26 ;  /* 0x0000000d0e1a7210 */ /* 0x000fe20007ffe01a */
[----:B------:R-:W-:Y:S01]  /*07d0*/  IMAD R27, R16, 0x8, R27 ;  /* 0x00000008101b7824 */ /* 0x000fe200078e021b */
[----:B------:R-:W-:Y:S01]  /*07e0*/  SHF.L.U32 R8, R8, 0x8, RZ ;  /* 0x0000000808087819 */ /* 0x000fe200000006ff */
[----:B------:R-:W-:-:S02]  /*07f0*/  IMAD R22, R16, 0x8, R22 ;  /* 0x0000000810167824 */ /* 0x000fc400078e0216 */
[----:B------:R-:W-:Y:S01]  /*0800*/  IMAD R24, R16, 0x8, R24 ;  /* 0x0000000810187824 */ /* 0x000fe200078e0218 */
[----:B------:R-:W-:Y:S06]  /*0810*/  @P2 BRA `(.L_x_21) ;  /* 0xfffffffc001c2947 */ /* 0x000fec000383ffff */
.L_x_20:
[----:B------:R-:W-:-:S09]  /*0820*/  UISETP.NE.AND UP0, UPT, UR4, URZ, UPT ;  /* 0x000000ff0400728c */ /* 0x000fd2000bf05270 */
[----:B------:R-:W-:Y:S05]  /*0830*/  BRA.U !UP0, `(.L_x_22) ;  /* 0x0000000508187547 */ /* 0x000fea000b800000 */
[----:B------:R-:W-:Y:S01]  /*0840*/  UIADD3 UR6, UPT, UPT, UR4, -0x1, URZ ;  /* 0xffffffff04067890 */ /* 0x000fe2000fffe0ff */
[----:B------:R-:W-:-:S03]  /*0850*/  LOP3.LUT P4, R19, R4, 0x3, RZ, 0xc0, !PT ;  /* 0x0000000304137812 */ /* 0x000fc6000788c0ff */
[----:B------:R-:W-:-:S09]  /*0860*/  UISETP.GE.U32.AND UP0, UPT, UR6, 0x3, UPT ;  /* 0x000000030600788c */ /* 0x000fd2000bf06070 */
[----:B------:R-:W-:Y:S05]  /*0870*/  BRA.U !UP0, `(.L_x_23) ;  /* 0x0000000108847547 */ /* 0x000fea000b800000 */
[----:B------:R-:W0:Y:S01]  /*0880*/  LDC R7, c[0x0][0x390] ;  /* 0x0000e400ff077b82 */ /* 0x000e220000000800 */
[----:B------:R-:W-:Y:S02]  /*0890*/  LOP3.LUT R10, RZ, R18, RZ, 0x33, !PT ;  /* 0x00000012ff0a7212 */ /* 0x000fe400078e33ff */
[----:B------:R-:W-:-:S03]  /*08a0*/  IADD3 R12, PT, PT, R9, -0x2, -R18 ;  /* 0xfffffffe090c7810 */ /* 0x000fc60007ffe812 */
[----:B------:R-:W-:Y:S02]  /*08b0*/  IMAD.IADD R10, R9, 0x1, R10 ;  /* 0x00000001090a7824 */ /* 0x000fe400078e020a */
[----:B------:R-:W1:Y:S01]  /*08c0*/  LDC.64 R16, c[0x0][0x380] ;  /* 0x0000e000ff107b82 */ /* 0x000e620000000a00 */
[CC--:B0-----:R-:W-:Y:S02]  /*08d0*/  IMAD R14, R12.reuse, R7.reuse, -R7 ;  /* 0x000000070c0e7224 */ /* 0x0c1fe400078e0a07 */
[-CC-:B------:R-:W-:Y:S02]  /*08e0*/  IMAD R13, R12, R7.reuse, R5.reuse ;  /* 0x000000070c0d7224 */ /* 0x180fe400078e0205 */
[-C--:B------:R-:W-:Y:S01]  /*08f0*/  IMAD R11, R10, R7.reuse, R5 ;  /* 0x000000070a0b7224 */ /* 0x080fe200078e0205 */
[C-C-:B------:R-:W-:Y:S01]  /*0900*/  IADD3 R7, PT, PT, R5.reuse, -R7, R14.reuse ;  /* 0x8000000705077210 */ /* 0x140fe20007ffe00e */
[----:B------:R-:W-:Y:S02]  /*0910*/  IMAD.IADD R15, R5, 0x1, R14 ;  /* 0x00000001050f7824 */ /* 0x000fe400078e020e */
[----:B-1----:R-:W-:-:S04]  /*0920*/  IMAD.WIDE R12, R13, 0x4, R16 ;  /* 0x000000040d0c7825 */ /* 0x002fc800078e0210 */
[--C-:B------:R-:W-:Y:S02]  /*0930*/  IMAD.WIDE R10, R11, 0x4, R16.reuse ;  /* 0x000000040b0a7825 */ /* 0x100fe400078e0210 */
[----:B------:R-:W2:Y:S02]  /*0940*/  LDG.E R12, desc[UR8][R12.64] ;  /* 0x000000080c0c7981 */ /* 0x000ea4000c1e1900 */
[--C-:B------:R-:W-:Y:S02]  /*0950*/  IMAD.WIDE R14, R15, 0x4, R16.reuse ;  /* 0x000000040f0e7825 */ /* 0x100fe400078e0210 */
[----:B------:R-:W3:Y:S02]  /*0960*/  LDG.E R10, desc[UR8][R10.64] ;  /* 0x000000080a0a7981 */ /* 0x000ee4000c1e1900 */
[----:B------:R-:W-:Y:S02]  /*0970*/  IMAD.WIDE R16, R7, 0x4, R16 ;  /* 0x0000000407107825 */ /* 0x000fe400078e0210 */
[----:B------:R-:W4:Y:S04]  /*0980*/  LDG.E R14, desc[UR8][R14.64] ;  /* 0x000000080e0e7981 */ /* 0x000f28000c1e1900 */
[----:B------:R-:W5:Y:S01]  /*0990*/  LDG.E R16, desc[UR8][R16.64] ;  /* 0x0000000810107981 */ /* 0x000f62000c1e1900 */
[C---:B------:R-:W-:Y:S01]  /*09a0*/  SHF.L.U32 R7, R8.reuse, 0x1, RZ ;  /* 0x0000000108077819 */ /* 0x040fe200000006ff */
[----:B------:R-:W-:-:S02]  /*09b0*/  IMAD.SHL.U32 R20, R8, 0x4, RZ ;  /* 0x0000000408147824 */ /* 0x000fc400078e00ff */
[----:B------:R-:W-:Y:S01]  /*09c0*/  IMAD.SHL.U32 R21, R8, 0x8, RZ ;  /* 0x0000000808157824 */ /* 0x000fe200078e00ff */
[----:B------:R-:W-:Y:S02]  /*09d0*/  IADD3 R18, PT, PT, R18, 0x4, RZ ;  /* 0x0000000412127810 */ /* 0x000fe40007ffe0ff */
[----:B--2---:R-:W-:Y:S02]  /*09e0*/  FSETP.NEU.AND P1, PT, R12, 1, PT ;  /* 0x3f8000000c00780b */ /* 0x004fe40003f2d000 */
[----:B---3--:R-:W-:Y:S02]  /*09f0*/  FSETP.NEU.AND P0, PT, R10, 1, PT ;  /* 0x3f8000000a00780b */ /* 0x008fe40003f0d000 */
[----:B------:R-:W-:Y:S02]  /*0a00*/  SEL R10, R7, RZ, !P1 ;  /* 0x000000ff070a7207 */ /* 0x000fe40004800000 */
[----:B----4-:R-:W-:Y:S02]  /*0a10*/  FSETP.NEU.AND P2, PT, R14, 1, PT ;  /* 0x3f8000000e00780b */ /* 0x010fe40003f4d000 */
[----:B------:R-:W-:-:S02]  /*0a20*/  SEL R7, R8, RZ, !P0 ;  /* 0x000000ff08077207 */ /* 0x000fc40004000000 */
[----:B-----5:R-:W-:Y:S02]  /*0a30*/  FSETP.NEU.AND P3, PT, R16, 1, PT ;  /* 0x3f8000001000780b */ /* 0x020fe40003f6d000 */
[----:B------:R-:W-:Y:S02]  /*0a40*/  SEL R20, R20, RZ, !P2 ;  /* 0x000000ff14147207 */ /* 0x000fe40005000000 */
[----:B------:R-:W-:Y:S02]  /*0a50*/  SEL R21, R21, RZ, !P3 ;  /* 0x000000ff15157207 */ /* 0x000fe40005800000 */
[----:B------:R-:W-:Y:S01]  /*0a60*/  IADD3 R7, PT, PT, R10, R7, R26 ;  /* 0x000000070a077210 */ /* 0x000fe20007ffe01a */
[----:B------:R-:W-:-:S03]  /*0a70*/  IMAD.SHL.U32 R8, R8, 0x10, RZ ;  /* 0x0000001008087824 */ /* 0x000fc600078e00ff */
[----:B------:R-:W-:-:S07]  /*0a80*/  IADD3 R26, PT, PT, R21, R20, R7 ;  /* 0x00000014151a7210 */ /* 0x000fce0007ffe007 */
.L_x_23:
[----:B------:R-:W-:Y:S05]  /*0a90*/  @!P4 BRA `(.L_x_22) ;  /* 0x000000000080c947 */ /* 0x000fea0003800000 */
[----:B------:R-:W-:Y:S02]  /*0aa0*/  ISETP.NE.AND P0, PT, R19, 0x1, PT ;  /* 0x000000011300780c */ /* 0x000fe40003f05270 */
[----:B------:R-:W-:-:S04]  /*0ab0*/  LOP3.LUT R4, R4, 0x1, RZ, 0xc0, !PT ;  /* 0x0000000104047812 */ /* 0x000fc800078ec0ff */
[----:B------:R-:W-:-:S07]  /*0ac0*/  ISETP.NE.U32.AND P1, PT, R4, 0x1, PT ;  /* 0x000000010400780c */ /* 0x000fce0003f25070 */
[----:B------:R-:W0:Y:S01]  /*0ad0*/  @P0 LDC R14, c[0x0][0x390] ;  /* 0x0000e400ff0e0b82 */ /* 0x000e220000000800 */
[----:B------:R-:W-:Y:S02]  /*0ae0*/  @P0 LOP3.LUT R4, RZ, R18, RZ, 0x33, !PT ;  /* 0x00000012ff040212 */ /* 0x000fe400078e33ff */
[C---:B------:R-:W-:Y:S01]  /*0af0*/  @P0 IADD3 R7, PT, PT, R9.reuse, -0x2, -R18 ;  /* 0xfffffffe09070810 */ /* 0x040fe20007ffe812 */
[----:B------:R-:W-:Y:S01]  /*0b00*/  @P0 VIADD R18, R18, 0x2 ;  /* 0x0000000212120836 */ /* 0x000fe20000000000 */
[----:B------:R-:W-:-:S03]  /*0b10*/  @P0 IADD3 R4, PT, PT, R9, R4, RZ ;  /* 0x0000000409040210 */ /* 0x000fc60007ffe0ff */
[----:B------:R-:W1:Y:S01]  /*0b20*/  @P0 LDC.64 R12, c[0x0][0x380] ;  /* 0x0000e000ff0c0b82 */ /* 0x000e620000000a00 */
[----:B------:R-:W-:-:S05]  /*0b30*/  @!P1 LOP3.LUT R18, RZ, R18, RZ, 0x33, !PT ;  /* 0x00000012ff129212 */ /* 0x000fca00078e33ff */
[----:B------:R-:W-:Y:S02]  /*0b40*/  @!P1 IMAD.IADD R18, R9, 0x1, R18 ;  /* 0x0000000109129824 */ /* 0x000fe400078e0212 */
[----:B------:R-:W2:Y:S08]  /*0b50*/  @!P1 LDC R16, c[0x0][0x390] ;  /* 0x0000e400ff109b82 */ /* 0x000eb00000000800 */
[----:B------:R-:W3:Y:S01]  /*0b60*/  @!P1 LDC.64 R10, c[0x0][0x380] ;  /* 0x0000e000ff0a9b82 */ /* 0x000ee20000000a00 */
[----:B0-----:R-:W-:-:S02]  /*0b70*/  @P0 IMAD R15, R7, R14, R5 ;  /* 0x0000000e070f0224 */ /* 0x001fc400078e0205 */
[----:B------:R-:W-:Y:S02]  /*0b80*/  @P0 IMAD R7, R4, R14, R5 ;  /* 0x0000000e04070224 */ /* 0x000fe400078e0205 */
[----:B-1----:R-:W-:-:S04]  /*0b90*/  @P0 IMAD.WIDE R14, R15, 0x4, R12 ;  /* 0x000000040f0e0825 */ /* 0x002fc800078e020c */
[----:B------:R-:W-:Y:S02]  /*0ba0*/  @P0 IMAD.WIDE R12, R7, 0x4, R12 ;  /* 0x00000004070c0825 */ /* 0x000fe400078e020c */
[----:B------:R-:W4:Y:S02]  /*0bb0*/  @P0 LDG.E R14, desc[UR8][R14.64] ;  /* 0x000000080e0e0981 */ /* 0x000f24000c1e1900 */
[----:B--2---:R-:W-:Y:S02]  /*0bc0*/  @!P1 IMAD R7, R18, R16, R5 ;  /* 0x0000001012079224 */ /* 0x004fe400078e0205 */
[----:B------:R-:W2:Y:S02]  /*0bd0*/  @P0 LDG.E R12, desc[UR8][R12.64] ;  /* 0x000000080c0c0981 */ /* 0x000ea4000c1e1900 */
[----:B---3--:R-:W-:-:S06]  /*0be0*/  @!P1 IMAD.WIDE R10, R7, 0x4, R10 ;  /* 0x00000004070a9825 */ /* 0x008fcc00078e020a */
[----:B------:R-:W3:Y:S01]  /*0bf0*/  @!P1 LDG.E R10, desc[UR8][R10.64] ;  /* 0x000000080a0a9981 */ /* 0x000ee2000c1e1900 */
[----:B------:R-:W-:Y:S01]  /*0c00*/  @P0 IMAD.SHL.U32 R4, R8, 0x2, RZ ;  /* 0x0000000208040824 */ /* 0x000fe200078e00ff */
[----:B----4-:R-:W-:Y:S02]  /*0c10*/  @P0 FSETP.NEU.AND P3, PT, R14, 1, PT ;  /* 0x3f8000000e00080b */ /* 0x010fe40003f6d000 */
[----:B--2---:R-:W-:Y:S02]  /*0c20*/  @P0 FSETP.NEU.AND P2, PT, R12, 1, PT ;  /* 0x3f8000000c00080b */ /* 0x004fe40003f4d000 */
[----:B------:R-:W-:Y:S02]  /*0c30*/  @P0 SEL R4, R4, RZ, !P3 ;  /* 0x000000ff04040207 */ /* 0x000fe40005800000 */
[C---:B------:R-:W-:Y:S02]  /*0c40*/  @P0 SEL R7, R8.reuse, RZ, !P2 ;  /* 0x000000ff08070207 */ /* 0x040fe40005000000 */
[----:B------:R-:W-:-:S02]  /*0c50*/  @P0 SHF.L.U32 R8, R8, 0x2, RZ ;  /* 0x0000000208080819 */ /* 0x000fc400000006ff */
[----:B------:R-:W-:Y:S02]  /*0c60*/  @P0 IADD3 R26, PT, PT, R4, R7, R26 ;  /* 0x00000007041a0210 */ /* 0x000fe40007ffe01a */
[----:B---3--:R-:W-:-:S04]  /*0c70*/  @!P1 FSETP.NEU.AND P2, PT, R10, 1, PT ;  /* 0x3f8000000a00980b */ /* 0x008fc80003f4d000 */
[----:B------:R-:W-:-:S05]  /*0c80*/  @!P1 SEL R7, R8, RZ, !P2 ;  /* 0x000000ff08079207 */ /* 0x000fca0005000000 */
[----:B------:R-:W-:-:S07]  /*0c90*/  @!P1 IMAD.IADD R26, R26, 0x1, R7 ;  /* 0x000000011a1a9824 */ /* 0x000fce00078e0207 */
.L_x_22:
[----:B------:R-:W0:Y:S01]  /*0ca0*/  LDC.64 R8, c[0x0][0x388] ;  /* 0x0000e200ff087b82 */ /* 0x000e220000000a00 */
[----:B------:R-:W1:Y:S01]  /*0cb0*/  LDCU UR6, c[0x0][0x394] ;  /* 0x00007280ff0677ac */ /* 0x000e620008000800 */
[----:B------:R-:W-:-:S05]  /*0cc0*/  IMAD.IADD R3, R2, 0x1, R3 ;  /* 0x0000000102037824 */ /* 0x000fca00078e0203 */
[----:B------:R-:W-:Y:S01]  /*0cd0*/  ISETP.GE.AND P0, PT, R3, R0, PT ;  /* 0x000000000300720c */ /* 0x000fe20003f06270 */
[----:B-1----:R-:W-:-:S04]  /*0ce0*/  IMAD R5, R6, UR6, R5 ;  /* 0x0000000606057c24 */ /* 0x002fc8000f8e0205 */
[----:B0-----:R-:W-:-:S05]  /*0cf0*/  IMAD.WIDE R4, R5, 0x4, R8 ;  /* 0x0000000405047825 */ /* 0x001fca00078e0208 */
[----:B------:R0:W-:Y:S03]  /*0d00*/  STG.E desc[UR8][R4.64], R26 ;  /* 0x0000001a04007986 */ /* 0x0001e6000c101908 */
[----:B------:R-:W-:Y:S05]  /*0d10*/  @!P0 BRA `(.L_x_24) ;  /* 0xfffffff400048947 */ /* 0x000fea000383ffff */
[----:B------:R-:W-:Y:S05]  /*0d20*/  EXIT ;  /* 0x000000000000794d */ /* 0x000fea0003800000 */
.L_x_19:
[----:B------:R-:W0:Y:S01]  /*0d30*/  I2F.U32.RP R10, R2 ;  /* 0x00000002000a7306 */ /* 0x000e220000209000 */
[--C-:B------:R-:W-:Y:S01]  /*0d40*/  IMAD.IADD R5, R3, 0x1, R2.reuse ;  /* 0x0000000103057824 */ /* 0x100fe200078e0202 */
[----:B------:R-:W-:Y:S01]  /*0d50*/  ISETP.NE.U32.AND P2, PT, R2, RZ, PT ;  /* 0x000000ff0200720c */ /* 0x000fe20003f45070 */
[----:B------:R-:W-:Y:S01]  /*0d60*/  IMAD.MOV R11, RZ, RZ, -R2 ;  /* 0x000000ffff0b7224 */ /* 0x000fe200078e0a02 */
[----:B------:R-:W1:Y:S01]  /*0d70*/  LDCU UR5, c[0x0][0x39c] ;  /* 0x00007380ff0577ac */ /* 0x000e620008000800 */
[----:B------:R-:W-:Y:S01]  /*0d80*/  BSSY.RECONVERGENT B0, `(.L_x_25) ;  /* 0x0000041000007945 */ /* 0x000fe20003800200 */
[----:B------:R-:W-:Y:S02]  /*0d90*/  ISETP.GE.AND P0, PT, R5, R0, PT ;  /* 0x000000000500720c */ /* 0x000fe40003f06270 */
[----:B------:R-:W-:Y:S01]  /*0da0*/  VIMNMX R8, PT, PT, R0, R5, !PT ;  /* 0x0000000500087248 */ /* 0x000fe20007fe0100 */
[----:B------:R-:W2:Y:S01]  /*0db0*/  LDCU UR4, c[0x0][0x394] ;  /* 0x00007280ff0477ac */ /* 0x000ea20008000800 */
[----:B------:R-:W-:-:S04]  /*0dc0*/  SEL R9, RZ, 0x1, P0 ;  /* 0x00000001ff097807 */ /* 0x000fc80000000000 */
[----:B------:R-:W-:Y:S01]  /*0dd0*/  IADD3 R5, PT, PT, R8, -R5, -R9 ;  /* 0x8000000508057210 */ /* 0x000fe20007ffe809 */
[----:B0-----:R-:W0:Y:S02]  /*0de0*/  MUFU.RCP R10, R10 ;  /* 0x0000000a000a7308 */ /* 0x001e240000001000 */
[----:B0-----:R-:W-:-:S06]  /*0df0*/  IADD3 R6, PT, PT, R10, 0xffffffe, RZ ;  /* 0x0ffffffe0a067810 */ /* 0x001fcc0007ffe0ff */
[----:B------:R0:W3:Y:S02]  /*0e00*/  F2I.FTZ.U32.TRUNC.NTZ R7, R6 ;  /* 0x0000000600077305 */ /* 0x0000e4000021f000 */
[----:B0-----:R-:W-:Y:S01]  /*0e10*/  MOV R6, RZ ;  /* 0x000000ff00067202 */ /* 0x001fe20000000f00 */
[----:B---3--:R-:W-:-:S04]  /*0e20*/  IMAD R11, R11, R7, RZ ;  /* 0x000000070b0b7224 */ /* 0x008fc800078e02ff */
[----:B------:R-:W-:-:S06]  /*0e30*/  IMAD.HI.U32 R10, R7, R11, R6 ;  /* 0x0000000b070a7227 */ /* 0x000fcc00078e0006 */
[----:B------:R-:W-:-:S04]  /*0e40*/  IMAD.HI.U32 R10, R10, R5, RZ ;  /* 0x000000050a0a7227 */ /* 0x000fc800078e00ff */
[----:B------:R-:W-:-:S04]  /*0e50*/  IMAD.MOV R6, RZ, RZ, -R10 ;  /* 0x000000ffff067224 */ /* 0x000fc800078e0a0a */
[----:B------:R-:W-:-:S05]  /*0e60*/  IMAD R5, R2, R6, R5 ;  /* 0x0000000602057224 */ /* 0x000fca00078e0205 */
[----:B------:R-:W-:-:S13]  /*0e70*/  ISETP.GE.U32.AND P0, PT, R5, R2, PT ;  /* 0x000000020500720c */ /* 0x000fda0003f06070 */
[----:B------:R-:W-:Y:S01]  /*0e80*/  @P0 IMAD.IADD R5, R5, 0x1, -R2 ;  /* 0x0000000105050824 */ /* 0x000fe200078e0a02 */
[----:B------:R-:W-:-:S04]  /*0e90*/  @P0 IADD3 R10, PT, PT, R10, 0x1, RZ ;  /* 0x000000010a0a0810 */ /* 0x000fc80007ffe0ff */
[----:B------:R-:W-:-:S13]  /*0ea0*/  ISETP.GE.U32.AND P1, PT, R5, R2, PT ;  /* 0x000000020500720c */ /* 0x000fda0003f26070 */
[----:B------:R-:W-:Y:S01]  /*0eb0*/  @P1 VIADD R10, R10, 0x1 ;  /* 0x000000010a0a1836 */ /* 0x000fe20000000000 */
[----:B------:R-:W-:-:S05]  /*0ec0*/  @!P2 LOP3.LUT R10, RZ, R2, RZ, 0x33, !PT ;  /* 0x00000002ff0aa212 */ /* 0x000fca00078e33ff */
[----:B------:R-:W-:-:S05]  /*0ed0*/  IMAD.IADD R10, R9, 0x1, R10 ;  /* 0x00000001090a7824 */ /* 0x000fca00078e020a */
[C---:B------:R-:W-:Y:S02]  /*0ee0*/  LOP3.LUT R5, R10.reuse, 0x3, RZ, 0xc0, !PT ;  /* 0x000000030a057812 */ /* 0x040fe400078ec0ff */
[----:B------:R-:W-:Y:S02]  /*0ef0*/  ISETP.GE.U32.AND P3, PT, R10, 0x3, PT ;  /* 0x000000030a00780c */ /* 0x000fe40003f66070 */
[----:B------:R-:W-:-:S13]  /*0f00*/  ISETP.NE.AND P0, PT, R5, 0x3, PT ;  /* 0x000000030500780c */ /* 0x000fda0003f05270 */
[----:B-12---:R-:W-:Y:S05]  /*0f10*/  @!P0 BRA `(.L_x_26) ;  /* 0x00000000009c8947 */ /* 0x006fea0003800000 */
[-C--:B------:R-:W-:Y:S01]  /*0f20*/  IABS R5, R4.reuse ;  /* 0x0000000400057213 */ /* 0x080fe20000000000 */
[----:B------:R-:W0:Y:S01]  /*0f30*/  LDC.64 R6, c[0x0][0x388] ;  /* 0x0000e200ff067b82 */ /* 0x000e220000000a00 */
[----:B------:R-:W-:Y:S01]  /*0f40*/  VIADD R10, R10, 0x1 ;  /* 0x000000010a0a7836 */ /* 0x000fe20000000000 */
[----:B------:R-:W-:Y:S01]  /*0f50*/  ISETP.NE.AND P4, PT, R4, RZ, PT ;  /* 0x000000ff0400720c */ /* 0x000fe20003f85270 */
[----:B------:R-:W1:Y:S01]  /*0f60*/  I2F.RP R11, R5 ;  /* 0x00000005000b7306 */ /* 0x000e620000209400 */
[----:B------:R-:W-:-:S07]  /*0f70*/  LOP3.LUT R15, RZ, R4, RZ, 0x33, !PT ;  /* 0x00000004ff0f7212 */ /* 0x000fce00078e33ff */
[----:B-1----:R-:W1:Y:S02]  /*0f80*/  MUFU.RCP R11, R11 ;  /* 0x0000000b000b7308 */ /* 0x002e640000001000 */
[----:B-1----:R-:W-:Y:S01]  /*0f90*/  IADD3 R8, PT, PT, R11, 0xffffffe, RZ ;  /* 0x0ffffffe0b087810 */ /* 0x002fe20007ffe0ff */
[----:B------:R-:W-:-:S05]  /*0fa0*/  IMAD.MOV.U32 R11, RZ, RZ, RZ ;  /* 0x000000ffff0b7224 */ /* 0x000fca00078e00ff */
[----:B------:R1:W2:Y:S02]  /*0fb0*/  F2I.FTZ.U32.TRUNC.NTZ R9, R8 ;  /* 0x0000000800097305 */ /* 0x0002a4000021f000 */
[----:B-1----:R-:W-:Y:S02]  /*0fc0*/  HFMA2 R8, -RZ, RZ, 0, 0 ;  /* 0x00000000ff087431 */ /* 0x002fe400000001ff */
[----:B--2---:R-:W-:-:S04]  /*0fd0*/  IMAD.MOV R12, RZ, RZ, -R9 ;  /* 0x000000ffff0c7224 */ /* 0x004fc800078e0a09 */
[----:B------:R-:W-:Y:S01]  /*0fe0*/  IMAD R13, R12, R5, RZ ;  /* 0x000000050c0d7224 */ /* 0x000fe200078e02ff */
[----:B------:R-:W-:-:S03]  /*0ff0*/  LOP3.LUT R12, R10, 0x3, RZ, 0xc0, !PT ;  /* 0x000000030a0c7812 */ /* 0x000fc600078ec0ff */
[----:B0-----:R-:W-:-:S07]  /*1000*/  IMAD.HI.U32 R13, R9, R13, R8 ;  /* 0x0000000d090d7227 */ /* 0x001fce00078e0008 */
.L_x_27:
[----:B------:R-:W-:Y:S01]  /*1010*/  IABS R10, R3 ;  /* 0x00000003000a7213 */ /* 0x000fe20000000000 */
[----:B------:R-:W-:Y:S01]  /*1020*/  IMAD.U32 R4, RZ, RZ, UR5 ;  /* 0x00000005ff047e24 */ /* 0x000fe2000f8e00ff */
[----:B------:R-:W-:-:S03]  /*1030*/  IADD3 R11, PT, PT, R11, 0x1, RZ ;  /* 0x000000010b0b7810 */ /* 0x000fc60007ffe0ff */
[----:B0-----:R-:W-:Y:S01]  /*1040*/  IMAD.HI.U32 R8, R13, R10, RZ ;  /* 0x0000000a0d087227 */ /* 0x001fe200078e00ff */
[----:B------:R-:W-:-:S04]  /*1050*/  IABS R17, R4 ;  /* 0x0000000400117213 */ /* 0x000fc80000000000 */
[----:B------:R-:W-:-:S05]  /*1060*/  IADD3 R9, PT, PT, -R8, RZ, RZ ;  /* 0x000000ff08097210 */ /* 0x000fca0007ffe1ff */
[----:B------:R-:W-:Y:S01]  /*1070*/  IMAD R10, R17, R9, R10 ;  /* 0x00000009110a7224 */ /* 0x000fe200078e020a */
[----:B------:R-:W-:-:S04]  /*1080*/  LOP3.LUT R9, R3, R4, RZ, 0x3c, !PT ;  /* 0x0000000403097212 */ /* 0x000fc800078e3cff */
[----:B------:R-:W-:Y:S02]  /*1090*/  ISETP.GT.U32.AND P1, PT, R5, R10, PT ;  /* 0x0000000a0500720c */ /* 0x000fe40003f24070 */
[----:B------:R-:W-:-:S11]  /*10a0*/  ISETP.GE.AND P2, PT, R9, RZ, PT ;  /* 0x000000ff0900720c */ /* 0x000fd60003f46270 */
[----:B------:R-:W-:Y:S02]  /*10b0*/  @!P1 IMAD.IADD R10, R10, 0x1, -R17 ;  /* 0x000000010a0a9824 */ /* 0x000fe400078e0a11 */
[----:B------:R-:W-:-:S03]  /*10c0*/  @!P1 VIADD R8, R8, 0x1 ;  /* 0x0000000108089836 */ /* 0x000fc60000000000 */
[----:B------:R-:W-:-:S13]  /*10d0*/  ISETP.GE.U32.AND P0, PT, R10, R5, PT ;  /* 0x000000050a00720c */ /* 0x000fda0003f06070 */
[----:B------:R-:W-:Y:S02]  /*10e0*/  @P0 IADD3 R8, PT, PT, R8, 0x1, RZ ;  /* 0x0000000108080810 */ /* 0x000fe40007ffe0ff */
[----:B------:R-:W-:-:S03]  /*10f0*/  ISETP.NE.AND P0, PT, R11, R12, PT ;  /* 0x0000000c0b00720c */ /* 0x000fc60003f05270 */
[----:B------:R-:W-:-:S05]  /*1100*/  @!P2 IMAD.MOV R8, RZ, RZ, -R8 ;  /* 0x000000ffff08a224 */ /* 0x000fca00078e0a08 */
[----:B------:R-:W-:-:S05]  /*1110*/  SEL R8, R15, R8, !P4 ;  /* 0x000000080f087207 */ /* 0x000fca0006000000 */
[----:B------:R-:W-:-:S04]  /*1120*/  IMAD.MOV R9, RZ, RZ, -R8 ;  /* 0x000000ffff097224 */ /* 0x000fc800078e0a08 */
[--C-:B------:R-:W-:Y:S02]  /*1130*/  IMAD R9, R4, R9, R3.reuse ;  /* 0x0000000904097224 */ /* 0x100fe400078e0203 */
[----:B------:R-:W-:Y:S02]  /*1140*/  IMAD.IADD R3, R2, 0x1, R3 ;  /* 0x0000000102037824 */ /* 0x000fe400078e0203 */
[----:B------:R-:W-:-:S04]  /*1150*/  IMAD R9, R9, UR4, R8 ;  /* 0x0000000409097c24 */ /* 0x000fc8000f8e0208 */
[----:B------:R-:W-:-:S05]  /*1160*/  IMAD.WIDE R8, R9, 0x4, R6 ;  /* 0x0000000409087825 */ /* 0x000fca00078e0206 */
[----:B------:R0:W-:Y:S01]  /*1170*/  STG.E desc[UR8][R8.64], RZ ;  /* 0x000000ff08007986 */ /* 0x0001e2000c101908 */
[----:B------:R-:W-:Y:S05]  /*1180*/  @P0 BRA `(.L_x_27) ;  /* 0xfffffffc00a00947 */ /* 0x000fea000383ffff */
.L_x_26:
[----:B------:R-:W-:Y:S05]  /*1190*/  BSYNC.RECONVERGENT B0 ;  /* 0x0000000000007941 */ /* 0x000fea0003800200 */
.L_x_25:
[----:B------:R-:W-:Y:S05]  /*11a0*/  @!P3 EXIT ;  /* 0x000000000000b94d */ /* 0x000fea0003800000 */
[----:B------:R-:W-:Y:S01]  /*11b0*/  IABS R6, R4 ;  /* 0x0000000400067213 */ /* 0x000fe20000000000 */
[----:B0-----:R-:W0:Y:S01]  /*11c0*/  LDC R8, c[0x0][0x39c] ;  /* 0x0000e700ff087b82 */ /* 0x001e220000000800 */
[----:B------:R-:W1:Y:S02]  /*11d0*/  LDCU UR4, c[0x0][0x394] ;  /* 0x00007280ff0477ac */ /* 0x000e640008000800 */
[----:B------:R-:W2:Y:S05]  /*11e0*/  I2F.RP R9, R6 ;  /* 0x0000000600097306 */ /* 0x000eaa0000209400 */
[----:B------:R-:W3:Y:S03]  /*11f0*/  LDC.64 R4, c[0x0][0x388] ;  /* 0x0000e200ff047b82 */ /* 0x000ee60000000a00 */
[----:B--2---:R-:W2:Y:S02]  /*1200*/  MUFU.RCP R9, R9 ;  /* 0x0000000900097308 */ /* 0x004ea40000001000 */
[----:B--2---:R-:W-:-:S06]  /*1210*/  VIADD R10, R9, 0xffffffe ;  /* 0x0ffffffe090a7836 */ /* 0x004fcc0000000000 */
[----:B------:R2:W4:Y:S02]  /*1220*/  F2I.FTZ.U32.TRUNC.NTZ R11, R10 ;  /* 0x0000000a000b7305 */ /* 0x000524000021f000 */
[----:B--2---:R-:W-:Y:S01]  /*1230*/  IMAD.MOV.U32 R10, RZ, RZ, RZ ;  /* 0x000000ffff0a7224 */ /* 0x004fe200078e00ff */
[----:B----4-:R-:W-:-:S05]  /*1240*/  IADD3 R7, PT, PT, RZ, -R11, RZ ;  /* 0x8000000bff077210 */ /* 0x010fca0007ffe0ff */
[----:B------:R-:W-:-:S04]  /*1250*/  IMAD R7, R7, R6, RZ ;  /* 0x0000000607077224 */ /* 0x000fc800078e02ff */
[----:B01-3--:R-:W-:-:S07]  /*1260*/  IMAD.HI.U32 R7, R11, R7, R10 ;  /* 0x000000070b077227 */ /* 0x00bfce00078e000a */
.L_x_28:
[----:B0-----:R-:W-:Y:S01]  /*1270*/  IABS R12, R8 ;  /* 0x00000008000c7213 */ /* 0x001fe20000000000 */
[----:B------:R-:W-:Y:S01]  /*1280*/  IMAD.IADD R13, R2, 0x1, R3 ;  /* 0x00000001020d7824 */ /* 0x000fe200078e0203 */
[----:B------:R-:W-:Y:S02]  /*1290*/  IABS R17, R3 ;  /* 0x0000000300117213 */ /* 0x000fe40000000000 */
[----:B------:R-:W0:Y:S02]  /*12a0*/  I2F.RP R9, R12 ;  /* 0x0000000c00097306 */ /* 0x000e240000209400 */
[----:B------:R-:W-:Y:S01]  /*12b0*/  IABS R18, R13 ;  /* 0x0000000d00127213 */ /* 0x000fe20000000000 */
[----:B------:R-:W-:-:S04]  /*12c0*/  IMAD.HI.U32 R10, R7, R17, RZ ;  /* 0x00000011070a7227 */ /* 0x000fc800078e00ff */
[----:B------:R-:W-:-:S04]  /*12d0*/  IMAD.MOV R7, RZ, RZ, -R10 ;  /* 0x000000ffff077224 */ /* 0x000fc800078e0a0a */
[----:B------:R-:W-:Y:S01]  /*12e0*/  IMAD R17, R12, R7, R17 ;  /* 0x000000070c117224 */ /* 0x000fe200078e0211 */
[----:B0-----:R-:W0:Y:S04]  /*12f0*/  MUFU.RCP R9, R9 ;  /* 0x0000000900097308 */ /* 0x001e280000001000 */
[----:B------:R-:W-:-:S13]  /*1300*/  ISETP.GT.U32.AND P2, PT, R6, R17, PT ;  /* 0x000000110600720c */ /* 0x000fda0003f44070 */
[----:B------:R-:W-:Y:S01]  /*1310*/  @!P2 IADD3 R17, PT, PT, R17, -R12, RZ ;  /* 0x8000000c1111a210 */ /* 0x000fe20007ffe0ff */
[----:B------:R-:W-:Y:S02]  /*1320*/  @!P2 VIADD R10, R10, 0x1 ;  /* 0x000000010a0aa836 */ /* 0x000fe40000000000 */
[----:B0-----:R-:W-:Y:S01]  /*1330*/  VIADD R14, R9, 0xffffffe ;  /* 0x0ffffffe090e7836 */ /* 0x001fe20000000000 */
[----:B------:R-:W-:Y:S02]  /*1340*/  ISETP.GE.U32.AND P0, PT, R17, R6, PT ;  /* 0x000000061100720c */ /* 0x000fe40003f06070 */
[----:B------:R-:W-:Y:S01]  /*1350*/  MOV R6, R12 ;  /* 0x0000000c00067202 */ /* 0x000fe20000000f00 */
[----:B------:R0:W1:Y:S02]  /*1360*/  F2I.FTZ.U32.TRUNC.NTZ R15, R14 ;  /* 0x0000000e000f7305 */ /* 0x000064000021f000 */
[----:B0-----:R-:W-:-:S08]  /*1370*/  IMAD.MOV.U32 R14, RZ, RZ, RZ ;  /* 0x000000ffff0e7224 */ /* 0x001fd000078e00ff */
[----:B------:R-:W-:Y:S02]  /*1380*/  @P0 IADD3 R10, PT, PT, R10, 0x1, RZ ;  /* 0x000000010a0a0810 */ /* 0x000fe40007ffe0ff */
[----:B-1----:R-:W-:-:S05]  /*1390*/  IADD3 R11, PT, PT, RZ, -R15, RZ ;  /* 0x8000000fff0b7210 */ /* 0x002fca0007ffe0ff */
[----:B------:R-:W-:Y:S01]  /*13a0*/  IMAD R7, R11, R12, RZ ;  /* 0x0000000c0b077224 */ /* 0x000fe200078e02ff */
[----:B------:R-:W-:-:S03]  /*13b0*/  IADD3 R11, PT, PT, R2, R13, RZ ;  /* 0x0000000d020b7210 */ /* 0x000fc60007ffe0ff */
[----:B------:R-:W-:Y:S01]  /*13c0*/  IMAD.HI.U32 R7, R15, R7, R14 ;  /* 0x000000070f077227 */ /* 0x000fe200078e000e */
[----:B------:R-:W-:-:S03]  /*13d0*/  IABS R20, R11 ;  /* 0x0000000b00147213 */ /* 0x000fc60000000000 */
[----:B------:R-:W-:Y:S02]  /*13e0*/  IMAD.IADD R9, R2, 0x1, R11 ;  /* 0x0000000102097824 */ /* 0x000fe400078e020b */
[----:B------:R-:W-:-:S03]  /*13f0*/  IMAD.HI.U32 R14, R7, R18, RZ ;  /* 0x00000012070e7227 */ /* 0x000fc600078e00ff */
[----:B------:R-:W-:Y:S01]  /*1400*/  IABS R22, R9 ;  /* 0x0000000900167213 */ /* 0x000fe20000000000 */
[----:B------:R-:W-:Y:S02]  /*1410*/  IMAD.MOV R19, RZ, RZ, -R14 ;  /* 0x000000ffff137224 */ /* 0x000fe400078e0a0e */
[----:B------:R-:W-:-:S04]  /*1420*/  IMAD.HI.U32 R16, R7, R20, RZ ;  /* 0x0000001407107227 */ /* 0x000fc800078e00ff */
[----:B------:R-:W-:Y:S01]  /*1430*/  IMAD R17, R12, R19, R18 ;  /* 0x000000130c117224 */ /* 0x000fe200078e0212 */
[----:B------:R-:W-:Y:S01]  /*1440*/  LOP3.LUT R18, R3, R8, RZ, 0x3c, !PT ;  /* 0x0000000803127212 */ /* 0x000fe200078e3cff */
[----:B------:R-:W-:-:S03]  /*1450*/  IMAD.HI.U32 R15, R7, R22, RZ ;  /* 0x00000016070f7227 */ /* 0x000fc600078e00ff */
[----:B------:R-:W-:Y:S01]  /*1460*/  ISETP.GT.U32.AND P6, PT, R6, R17, PT ;  /* 0x000000110600720c */ /* 0x000fe20003fc4070 */
[----:B------:R-:W-:Y:S01]  /*1470*/  IMAD.MOV R21, RZ, RZ, -R16 ;  /* 0x000000ffff157224 */ /* 0x000fe200078e0a10 */
[----:B------:R-:W-:Y:S01]  /*1480*/  ISETP.GE.AND P3, PT, R18, RZ, PT ;  /* 0x000000ff1200720c */ /* 0x000fe20003f66270 */
[----:B------:R-:W-:Y:S02]  /*1490*/  IMAD.MOV R23, RZ, RZ, -R15 ;  /* 0x000000ffff177224 */ /* 0x000fe400078e0a0f */
[C---:B------:R-:W-:Y:S02]  /*14a0*/  IMAD R19, R12.reuse, R21, R20 ;  /* 0x000000150c137224 */ /* 0x040fe400078e0214 */
[----:B------:R-:W-:-:S03]  /*14b0*/  IMAD R21, R12, R23, R22 ;  /* 0x000000170c157224 */ /* 0x000fc600078e0216 */
[C---:B------:R-:W-:Y:S02]  /*14c0*/  ISETP.GT.U32.AND P5, PT, R6.reuse, R19, PT ;  /* 0x000000130600720c */ /* 0x040fe40003fa4070 */
[----:B------:R-:W-:Y:S01]  /*14d0*/  ISETP.GT.U32.AND P1, PT, R6, R21, PT ;  /* 0x000000150600720c */ /* 0x000fe20003f24070 */
[----:B------:R-:W-:Y:S02]  /*14e0*/  @!P6 IMAD.IADD R17, R17, 0x1, -R12 ;  /* 0x000000011111e824 */ /* 0x000fe400078e0a0c */
[----:B------:R-:W-:Y:S01]  /*14f0*/  @!P6 VIADD R14, R14, 0x1 ;  /* 0x000000010e0ee836 */ /* 0x000fe20000000000 */
[----:B------:R-:W-:Y:S02]  /*1500*/  @!P3 IADD3 R10, PT, PT, -R10, RZ, RZ ;  /* 0x000000ff0a0ab210 */ /* 0x000fe40007ffe1ff */
[----:B------:R-:W-:Y:S02]  /*1510*/  ISETP.GE.U32.AND P4, PT, R17, R6, PT ;  /* 0x000000061100720c */ /* 0x000fe40003f86070 */
[----:B------:R-:W-:-:S03]  /*1520*/  LOP3.LUT R17, R9, R8, RZ, 0x3c, !PT ;  /* 0x0000000809117212 */ /* 0x000fc600078e3cff */
[----:B------:R-:W-:Y:S01]  /*1530*/  @!P5 IADD3 R19, PT, PT, R19, -R12, RZ ;  /* 0x8000000c1313d210 */ /* 0x000fe20007ffe0ff */
[----:B------:R-:W-:Y:S02]  /*1540*/  @!P5 VIADD R16, R16, 0x1 ;  /* 0x000000011010d836 */ /* 0x000fe40000000000 */
[----:B------:R-:W-:Y:S01]  /*1550*/  @!P1 IMAD.IADD R21, R21, 0x1, -R12 ;  /* 0x0000000115159824 */ /* 0x000fe200078e0a0c */
[----:B------:R-:W-:Y:S01]  /*1560*/  LOP3.LUT R12, R13, R8, RZ, 0x3c, !PT ;  /* 0x000000080d0c7212 */ /* 0x000fe200078e3cff */
[----:B------:R-:W-:Y:S01]  /*1570*/  @!P1 VIADD R15, R15, 0x1 ;  /* 0x000000010f0f9836 */ /* 0x000fe20000000000 */
[-C--:B------:R-:W-:Y:S02]  /*1580*/  ISETP.GE.U32.AND P2, PT, R19, R6.reuse, PT ;  /* 0x000000061300720c */ /* 0x080fe40003f46070 */
[----:B------:R-:W-:Y:S02]  /*1590*/  ISETP.GE.AND P6, PT, R12, RZ, PT ;  /* 0x000000ff0c00720c */ /* 0x000fe40003fc6270 */
[----:B------:R-:W-:-:S02]  /*15a0*/  ISETP.GE.U32.AND P0, PT, R21, R6, PT ;  /* 0x000000061500720c */ /* 0x000fc40003f06070 */
[-C--:B------:R-:W-:Y:S02]  /*15b0*/  LOP3.LUT R12, R11, R8.reuse, RZ, 0x3c, !PT ;  /* 0x000000080b0c7212 */ /* 0x080fe400078e3cff */
[----:B------:R-:W-:Y:S02]  /*15c0*/  @P4 IADD3 R14, PT, PT, R14, 0x1, RZ ;  /* 0x000000010e0e4810 */ /* 0x000fe40007ffe0ff */
[----:B------:R-:W-:Y:S02]  /*15d0*/  ISETP.GE.AND P5, PT, R12, RZ, PT ;  /* 0x000000ff0c00720c */ /* 0x000fe40003fa6270 */
[----:B------:R-:W-:Y:S02]  /*15e0*/  ISETP.GE.AND P4, PT, R17, RZ, PT ;  /* 0x000000ff1100720c */ /* 0x000fe40003f86270 */
[----:B------:R-:W-:Y:S01]  /*15f0*/  @P2 IADD3 R16, PT, PT, R16, 0x1, RZ ;  /* 0x0000000110102810 */ /* 0x000fe20007ffe0ff */
[----:B------:R-:W-:Y:S01]  /*1600*/  @!P6 IMAD.MOV R14, RZ, RZ, -R14 ;  /* 0x000000ffff0ee224 */ /* 0x000fe200078e0a0e */
[----:B------:R-:W-:Y:S01]  /*1610*/  ISETP.NE.AND P1, PT, R8, RZ, PT ;  /* 0x000000ff0800720c */ /* 0x000fe20003f25270 */
[----:B------:R-:W-:Y:S01]  /*1620*/  @P0 VIADD R15, R15, 0x1 ;  /* 0x000000010f0f0836 */ /* 0x000fe20000000000 */
[----:B------:R-:W-:-:S04]  /*1630*/  LOP3.LUT R17, RZ, R8, RZ, 0x33, !PT ;  /* 0x00000008ff117212 */ /* 0x000fc800078e33ff */
[C---:B------:R-:W-:Y:S02]  /*1640*/  SEL R10, R17.reuse, R10, !P1 ;  /* 0x0000000a110a7207 */ /* 0x040fe40004800000 */
[----:B------:R-:W-:Y:S01]  /*1650*/  @!P5 IADD3 R16, PT, PT, -R16, RZ, RZ ;  /* 0x000000ff1010d210 */ /* 0x000fe20007ffe1ff */
[----:B------:R-:W-:Y:S01]  /*1660*/  @!P4 IMAD.MOV R15, RZ, RZ, -R15 ;  /* 0x000000ffff0fc224 */ /* 0x000fe200078e0a0f */
[C---:B------:R-:W-:Y:S02]  /*1670*/  SEL R14, R17.reuse, R14, !P1 ;  /* 0x0000000e110e7207 */ /* 0x040fe40004800000 */
[C---:B------:R-:W-:Y:S02]  /*1680*/  SEL R16, R17.reuse, R16, !P1 ;  /* 0x0000001011107207 */ /* 0x040fe40004800000 */
[----:B------:R-:W-:Y:S01]  /*1690*/  SEL R12, R17, R15, !P1 ;  /* 0x0000000f110c7207 */ /* 0x000fe20004800000 */
[----:B------:R-:W-:Y:S01]  /*16a0*/  IMAD.MOV R17, RZ, RZ, -R14 ;  /* 0x000000ffff117224 */ /* 0x000fe200078e0a0e */
[----:B------:R-:W-:-:S02]  /*16b0*/  IADD3 R15, PT, PT, -R10, RZ, RZ ;  /* 0x000000ff0a0f7210 */ /* 0x000fc40007ffe1ff */
[----:B------:R-:W-:Y:S01]  /*16c0*/  IADD3 R18, PT, PT, -R16, RZ, RZ ;  /* 0x000000ff10127210 */ /* 0x000fe20007ffe1ff */
[----:B------:R-:W-:Y:S02]  /*16d0*/  IMAD.MOV R19, RZ, RZ, -R12 ;  /* 0x000000ffff137224 */ /* 0x000fe400078e0a0c */
[C---:B------:R-:W-:Y:S02]  /*16e0*/  IMAD R3, R8.reuse, R15, R3 ;  /* 0x0000000f08037224 */ /* 0x040fe400078e0203 */
[C---:B------:R-:W-:Y:S02]  /*16f0*/  IMAD R13, R8.reuse, R17, R13 ;  /* 0x00000011080d7224 */ /* 0x040fe400078e020d */
[C---:B------:R-:W-:Y:S02]  /*1700*/  IMAD R11, R8.reuse, R18, R11 ;  /* 0x00000012080b7224 */ /* 0x040fe400078e020b */
[----:B------:R-:W-:Y:S02]  /*1710*/  IMAD R17, R8, R19, R9 ;  /* 0x0000001308117224 */ /* 0x000fe400078e0209 */
[----:B------:R-:W-:-:S02]  /*1720*/  IMAD R3, R3, UR4, R10 ;  /* 0x0000000403037c24 */ /* 0x000fc4000f8e020a */
[----:B------:R-:W-:Y:S02]  /*1730*/  IMAD R13, R13, UR4, R14 ;  /* 0x000000040d0d7c24 */ /* 0x000fe4000f8e020e */
[----:B------:R-:W-:Y:S02]  /*1740*/  IMAD R15, R11, UR4, R16 ;  /* 0x000000040b0f7c24 */ /* 0x000fe4000f8e0210 */
[----:B------:R-:W-:Y:S02]  /*1750*/  IMAD R17, R17, UR4, R12 ;  /* 0x0000000411117c24 */ /* 0x000fe4000f8e020c */
[----:B------:R-:W-:Y:S01]  /*1760*/  IMAD.WIDE R10, R3, 0x4, R4 ;  /* 0x00000004030a7825 */ /* 0x000fe200078e0204 */
[----:B------:R-:W-:-:S03]  /*1770*/  IADD3 R3, PT, PT, R2, R9, RZ ;  /* 0x0000000902037210 */ /* 0x000fc60007ffe0ff */
[--C-:B------:R-:W-:Y:S01]  /*1780*/  IMAD.WIDE R12, R13, 0x4, R4.reuse ;  /* 0x000000040d0c7825 */ /* 0x100fe200078e0204 */
[----:B------:R0:W-:Y:S01]  /*1790*/  STG.E desc[UR8][R10.64], RZ ;  /* 0x000000ff0a007986 */ /* 0x0001e2000c101908 */
[----:B------:R-:W-:Y:S02]  /*17a0*/  ISETP.GE.AND P0, PT, R3, R0, PT ;  /* 0x000000000300720c */ /* 0x000fe40003f06270 */
[--C-:B------:R-:W-:Y:S01]  /*17b0*/  IMAD.WIDE R14, R15, 0x4, R4.reuse ;  /* 0x000000040f0e7825 */ /* 0x100fe200078e0204 */
[----:B------:R0:W-:Y:S03]  /*17c0*/  STG.E desc[UR8][R12.64], RZ ;  /* 0x000000ff0c007986 */ /* 0x0001e6000c101908 */
[----:B------:R-:W-:Y:S01]  /*17d0*/  IMAD.WIDE R16, R17, 0x4, R4 ;  /* 0x0000000411107825 */ /* 0x000fe200078e0204 */
[----:B------:R0:W-:Y:S04]  /*17e0*/  STG.E desc[UR8][R14.64], RZ ;  /* 0x000000ff0e007986 */ /* 0x0001e8000c101908 */
[----:B------:R0:W-:Y:S02]  /*17f0*/  STG.E desc[UR8][R16.64], RZ ;  /* 0x000000ff10007986 */ /* 0x0001e4000c101908 */
[----:B------:R-:W-:Y:S05]  /*1800*/  @!P0 BRA `(.L_x_28) ;  /* 0xfffffff800988947 */ /* 0x000fea000383ffff */
[----:B------:R-:W-:Y:S05]  /*1810*/  EXIT ;  /* 0x000000000000794d */ /* 0x000fea0003800000 */
.L_x_29:
        /* <DEDUP_REMOVED lines=14> */
.L_x_43:


//--------------------- .text._Z11AMatrix2BinPfPiiiiii --------------------------
	.section	.text._Z11AMatrix2BinPfPiiiiii,"ax",@progbits
	.align	128
        .global         _Z11AMatrix2BinPfPiiiiii
        .type           _Z11AMatrix2BinPfPiiiiii,@function
        .size           _Z11AMatrix2BinPfPiiiiii,(.L_x_44 - _Z11AMatrix2BinPfPiiiiii)
        .other          _Z11AMatrix2BinPfPiiiiii,@"STO_CUDA_ENTRY STV_DEFAULT"
_Z11AMatrix2BinPfPiiiiii:
.text._Z11AMatrix2BinPfPiiiiii:
        /* <DEDUP_REMOVED lines=10> */
[----:B------:R-:W0:Y:S01]  /*00a0*/  LDC R7, c[0x0][0x3a0] ;  /* 0x0000e800ff077b82 */ /* 0x000e220000000800 */
[----:B------:R-:W1:Y:S01]  /*00b0*/  LDCU UR4, c[0x0][0x370] ;  /* 0x00006e00ff0477ac */ /* 0x000e620008000800 */
[----:B------:R-:W2:Y:S01]  /*00c0*/  LDCU.64 UR6, c[0x0][0x358] ;  /* 0x00006b00ff0677ac */ /* 0x000ea20008000a00 */
[----:B-1----:R-:W-:Y:S01]  /*00d0*/  IMAD R4, R4, UR4, RZ ;  /* 0x0000000404047c24 */ /* 0x002fe2000f8e02ff */
[----:B0-----:R-:W-:-:S13]  /*00e0*/  ISETP.GE.AND P0, PT, R7, 0x1, PT ;  /* 0x000000010700780c */ /* 0x001fda0003f06270 */
[----:B--2---:R-:W-:Y:S05]  /*00f0*/  @!P0 BRA `(.L_x_30) ;  /* 0x0000000c00ac8947 */ /* 0x004fea0003800000 */
[----:B------:R-:W0:Y:S01]  /*0100*/  LDCU.64 UR4, c[0x0][0x380] ;  /* 0x00007000ff0477ac */ /* 0x000e220008000a00 */
[C---:B------:R-:W-:Y:S02]  /*0110*/  LOP3.LUT R18, R7.reuse, 0x7, RZ, 0xc0, !PT ;  /* 0x0000000707127812 */ /* 0x040fe400078ec0ff */
[C---:B------:R-:W-:Y:S02]  /*0120*/  LOP3.LUT R6, R7.reuse, 0x7ffffff0, RZ, 0xc0, !PT ;  /* 0x7ffffff007067812 */ /* 0x040fe400078ec0ff */
[C---:B------:R-:W-:Y:S01]  /*0130*/  LOP3.LUT R19, R7.reuse, 0xf, RZ, 0xc0, !PT ;  /* 0x0000000f07137812 */ /* 0x040fe200078ec0ff */
[----:B------:R-:W-:Y:S01]  /*0140*/  VIADD R2, R18, 0xffffffff ;  /* 0xffffffff12027836 */ /* 0x000fe20000000000 */
[----:B------:R-:W-:Y:S01]  /*0150*/  LOP3.LUT R7, R7, 0x3, RZ, 0xc0, !PT ;  /* 0x0000000307077812 */ /* 0x000fe200078ec0ff */
[----:B------:R-:W-:-:S03]  /*0160*/  IMAD.MOV R8, RZ, RZ, -R6 ;  /* 0x000000ffff087224 */ /* 0x000fc600078e0a06 */
[----:B------:R-:W-:Y:S01]  /*0170*/  ISETP.GE.U32.AND P0, PT, R2, 0x3, PT ;  /* 0x000000030200780c */ /* 0x000fe20003f06070 */
[----:B0-----:R-:W-:-:S04]  /*0180*/  UIADD3 UR4, UP0, UPT, UR4, -0x1c, URZ ;  /* 0xffffffe404047890 */ /* 0x001fc8000ff1e0ff */
[----:B------:R-:W-:-:S12]  /*0190*/  UIADD3.X UR5, UPT, UPT, UR5, -0x1, URZ, UP0, !UPT ;  /* 0xffffffff05057890 */ /* 0x000fd800087fe4ff */
.L_x_36:
[----:B0-----:R-:W0:Y:S01]  /*01a0*/  LDC R12, c[0x0][0x39c] ;  /* 0x0000e700ff0c7b82 */ /* 0x001e220000000800 */
[----:B------:R-:W-:Y:S01]  /*01b0*/  IABS R13, R5 ;  /* 0x00000005000d7213 */ /* 0x000fe20000000000 */
[----:B------:R-:W1:Y:S01]  /*01c0*/  LDCU UR8, c[0x0][0x390] ;  /* 0x00007200ff0877ac */ /* 0x000e620008000800 */
[----:B------:R-:W-:Y:S01]  /*01d0*/  IMAD.MOV.U32 R14, RZ, RZ, RZ ;  /* 0x000000ffff0e7224 */ /* 0x000fe200078e00ff */
[----:B0-----:R-:W-:-:S04]  /*01e0*/  IABS R10, R12 ;  /* 0x0000000c000a7213 */ /* 0x001fc80000000000 */
[----:B------:R-:W0:Y:S08]  /*01f0*/  I2F.RP R9, R10 ;  /* 0x0000000a00097306 */ /* 0x000e300000209400 */
[----:B0-----:R-:W0:Y:S02]  /*0200*/  MUFU.RCP R9, R9 ;  /* 0x0000000900097308 */ /* 0x001e240000001000 */
[----:B0-----:R-:W-:-:S06]  /*0210*/  VIADD R2, R9, 0xffffffe ;  /* 0x0ffffffe09027836 */ /* 0x001fcc0000000000 */
[----:B------:R0:W2:Y:S02]  /*0220*/  F2I.FTZ.U32.TRUNC.NTZ R3, R2 ;  /* 0x0000000200037305 */ /* 0x0000a4000021f000 */
[----:B0-----:R-:W-:Y:S02]  /*0230*/  IMAD.MOV.U32 R2, RZ, RZ, RZ ;  /* 0x000000ffff027224 */ /* 0x001fe400078e00ff */
[----:B--2---:R-:W-:-:S04]  /*0240*/  IMAD.MOV R11, RZ, RZ, -R3 ;  /* 0x000000ffff0b7224 */ /* 0x004fc800078e0a03 */
[----:B------:R-:W-:-:S04]  /*0250*/  IMAD R11, R11, R10, RZ ;  /* 0x0000000a0b0b7224 */ /* 0x000fc800078e02ff */
[----:B------:R-:W-:Y:S01]  /*0260*/  IMAD.HI.U32 R3, R3, R11, R2 ;  /* 0x0000000b03037227 */ /* 0x000fe200078e0002 */
[----:B------:R-:W-:-:S03]  /*0270*/  LOP3.LUT R2, R5, R12, RZ, 0x3c, !PT ;  /* 0x0000000c05027212 */ /* 0x000fc600078e3cff */
[----:B------:R-:W-:Y:S01]  /*0280*/  IMAD.MOV.U32 R11, RZ, RZ, R13 ;  /* 0x000000ffff0b7224 */ /* 0x000fe200078e000d */
[----:B------:R-:W-:-:S03]  /*0290*/  ISETP.GE.AND P3, PT, R2, RZ, PT ;  /* 0x000000ff0200720c */ /* 0x000fc60003f66270 */
[----:B------:R-:W-:-:S04]  /*02a0*/  IMAD.HI.U32 R3, R3, R11, RZ ;  /* 0x0000000b03037227 */ /* 0x000fc800078e00ff */
[----:B------:R-:W-:-:S04]  /*02b0*/  IMAD.MOV R9, RZ, RZ, -R3 ;  /* 0x000000ffff097224 */ /* 0x000fc800078e0a03 */
[C---:B------:R-:W-:Y:S02]  /*02c0*/  IMAD R9, R10.reuse, R9, R11 ;  /* 0x000000090a097224 */ /* 0x040fe400078e020b */
[----:B------:R-:W0:Y:S03]  /*02d0*/  LDC R11, c[0x0][0x3a0] ;  /* 0x0000e800ff0b7b82 */ /* 0x000e260000000800 */
[----:B------:R-:W-:-:S13]  /*02e0*/  ISETP.GT.U32.AND P2, PT, R10, R9, PT ;  /* 0x000000090a00720c */ /* 0x000fda0003f44070 */
[----:B------:R-:W-:Y:S02]  /*02f0*/  @!P2 IMAD.IADD R9, R9, 0x1, -R10 ;  /* 0x000000010909a824 */ /* 0x000fe400078e0a0a */
[----:B------:R-:W-:Y:S01]  /*0300*/  @!P2 VIADD R3, R3, 0x1 ;  /* 0x000000010303a836 */ /* 0x000fe20000000000 */
[----:B------:R-:W-:Y:S02]  /*0310*/  ISETP.NE.AND P2, PT, R12, RZ, PT ;  /* 0x000000ff0c00720c */ /* 0x000fe40003f45270 */
[----:B------:R-:W-:-:S13]  /*0320*/  ISETP.GE.U32.AND P1, PT, R9, R10, PT ;  /* 0x0000000a0900720c */ /* 0x000fda0003f26070 */
[----:B------:R-:W-:Y:S01]  /*0330*/  @P1 VIADD R3, R3, 0x1 ;  /* 0x0000000103031836 */ /* 0x000fe20000000000 */
[----:B0-----:R-:W-:-:S04]  /*0340*/  ISETP.GE.U32.AND P1, PT, R11, 0x10, PT ;  /* 0x000000100b00780c */ /* 0x001fc80003f26070 */
[----:B------:R-:W-:-:S05]  /*0350*/  MOV R9, R3 ;  /* 0x0000000300097202 */ /* 0x000fca0000000f00 */
[----:B------:R-:W-:Y:S01]  /*0360*/  @!P3 IMAD.MOV R9, RZ, RZ, -R9 ;  /* 0x000000ffff09b224 */ /* 0x000fe200078e0a09 */
[----:B------:R-:W-:-:S05]  /*0370*/  @!P2 LOP3.LUT R9, RZ, R12, RZ, 0x33, !PT ;  /* 0x0000000cff09a212 */ /* 0x000fca00078e33ff */
[----:B------:R-:W-:-:S04]  /*0380*/  IMAD.MOV R10, RZ, RZ, -R9 ;  /* 0x000000ffff0a7224 */ /* 0x000fc800078e0a09 */
[----:B------:R-:W-:Y:S02]  /*0390*/  IMAD R10, R12, R10, R5 ;  /* 0x0000000a0c0a7224 */ /* 0x000fe400078e0205 */
[----:B------:R-:W-:Y:S02]  /*03a0*/  IMAD.MOV.U32 R12, RZ, RZ, RZ ;  /* 0x000000ffff0c7224 */ /* 0x000fe400078e00ff */
[----:B------:R-:W-:Y:S02]  /*03b0*/  IMAD R2, R10, R11, R11 ;  /* 0x0000000b0a027224 */ /* 0x000fe400078e020b */
[----:B------:R-:W-:Y:S02]  /*03c0*/  IMAD.MOV.U32 R11, RZ, RZ, 0x1 ;  /* 0x00000001ff0b7424 */ /* 0x000fe400078e00ff */
[----:B-1----:R-:W-:Y:S01]  /*03d0*/  IMAD R13, R9, UR8, R2 ;  /* 0x00000008090d7c24 */ /* 0x002fe2000f8e0202 */
[----:B------:R-:W-:Y:S06]  /*03e0*/  @!P1 BRA `(.L_x_31) ;  /* 0x0000000400509947 */ /* 0x000fec0003800000 */
[----:B------:R-:W-:Y:S02]  /*03f0*/  VIADD R15, R13, 0xffffffff ;  /* 0xffffffff0d0f7836 */ /* 0x000fe40000000000 */
[----:B------:R-:W-:Y:S02]  /*0400*/  IMAD.MOV.U32 R12, RZ, RZ, RZ ;  /* 0x000000ffff0c7224 */ /* 0x000fe400078e00ff */
[----:B------:R-:W-:Y:S02]  /*0410*/  IMAD.MOV.U32 R11, RZ, RZ, 0x1 ;  /* 0x00000001ff0b7424 */ /* 0x000fe400078e00ff */
[----:B------:R-:W-:-:S07]  /*0420*/  IMAD.MOV.U32 R14, RZ, RZ, R8 ;  /* 0x000000ffff0e7224 */ /* 0x000fce00078e0008 */
.L_x_32:
[----:B------:R-:W-:Y:S01]  /*0430*/  MOV R3, UR5 ;  /* 0x0000000500037c02 */ /* 0x000fe20008000f00 */
[----:B------:R-:W-:-:S04]  /*0440*/  IMAD.U32 R2, RZ, RZ, UR4 ;  /* 0x00000004ff027e24 */ /* 0x000fc8000f8e00ff */
[----:B------:R-:W-:-:S05]  /*0450*/  IMAD.WIDE R2, R15, 0x4, R2 ;  /* 0x000000040f027825 */ /* 0x000fca00078e0202 */
[----:B------:R-:W2:Y:S04]  /*0460*/  LDG.E R17, desc[UR6][R2.64+0x18] ;  /* 0x0000180602117981 */ /* 0x000ea8000c1e1900 */
[----:B------:R-:W3:Y:S04]  /*0470*/  LDG.E R16, desc[UR6][R2.64+0x1c] ;  /* 0x00001c0602107981 */ /* 0x000ee8000c1e1900 */
[----:B------:R-:W4:Y:S04]  /*0480*/  LDG.E R23, desc[UR6][R2.64+0x14] ;  /* 0x0000140602177981 */ /* 0x000f28000c1e1900 */
[----:B------:R-:W5:Y:S04]  /*0490*/  LDG.E R24, desc[UR6][R2.64+0x10] ;  /* 0x0000100602187981 */ /* 0x000f68000c1e1900 */
[----:B------:R-:W5:Y:S04]  /*04a0*/  LDG.E R21, desc[UR6][R2.64+0xc] ;  /* 0x00000c0602157981 */ /* 0x000f68000c1e1900 */
[----:B------:R-:W5:Y:S01]  /*04b0*/  LDG.E R20, desc[UR6][R2.64+0x8] ;  /* 0x0000080602147981 */ /* 0x000f62000c1e1900 */
[----:B------:R-:W-:-:S02]  /*04c0*/  IMAD.SHL.U32 R22, R11, 0x2, RZ ;  /* 0x000000020b167824 */ /* 0x000fc400078e00ff */
[----:B------:R-:W-:Y:S01]  /*04d0*/  IMAD.SHL.U32 R25, R11, 0x8, RZ ;  /* 0x000000080b197824 */ /* 0x000fe200078e00ff */
[----:B------:R-:W5:Y:S01]  /*04e0*/  LDG.E R27, desc[UR6][R2.64+-0x20] ;  /* 0xffffe006021b7981 */ /* 0x000f62000c1e1900 */
[----:B--2---:R-:W-:-:S03]  /*04f0*/  FSETP.NEU.AND P2, PT, R17, 1, PT ;  /* 0x3f8000001100780b */ /* 0x004fc60003f4d000 */
[----:B------:R-:W2:Y:S01]  /*0500*/  LDG.E R17, desc[UR6][R2.64+0x4] ;  /* 0x0000040602117981 */ /* 0x000ea2000c1e1900 */
[----:B---3--:R-:W-:-:S03]  /*0510*/  FSETP.NEU.AND P1, PT, R16, 1, PT ;  /* 0x3f8000001000780b */ /* 0x008fc60003f2d000 */
[----:B------:R-:W3:Y:S01]  /*0520*/  LDG.E R16, desc[UR6][R2.64] ;  /* 0x0000000602107981 */ /* 0x000ee2000c1e1900 */
[----:B------:R-:W-:Y:S02]  /*0530*/  SEL R22, R22, RZ, !P2 ;  /* 0x000000ff16167207 */ /* 0x000fe40005000000 */
[----:B----4-:R-:W-:Y:S02]  /*0540*/  FSETP.NEU.AND P3, PT, R23, 1, PT ;  /* 0x3f8000001700780b */ /* 0x010fe40003f6d000 */
[C---:B------:R-:W-:Y:S02]  /*0550*/  SEL R23, R11.reuse, RZ, !P1 ;  /* 0x000000ff0b177207 */ /* 0x040fe40004800000 */
[----:B-----5:R-:W-:Y:S01]  /*0560*/  FSETP.NEU.AND P4, PT, R24, 1, PT ;  /* 0x3f8000001800780b */ /* 0x020fe20003f8d000 */
[----:B------:R-:W-:Y:S01]  /*0570*/  IMAD.SHL.U32 R24, R11, 0x4, RZ ;  /* 0x000000040b187824 */ /* 0x000fe200078e00ff */
[----:B------:R-:W-:Y:S02]  /*0580*/  IADD3 R23, PT, PT, R22, R23, R12 ;  /* 0x0000001716177210 */ /* 0x000fe40007ffe00c */
[----:B------:R-:W4:Y:S01]  /*0590*/  LDG.E R12, desc[UR6][R2.64+-0x4] ;  /* 0xfffffc06020c7981 */ /* 0x000f22000c1e1900 */
[----:B------:R-:W-:-:S02]  /*05a0*/  SEL R25, R25, RZ, !P4 ;  /* 0x000000ff19197207 */ /* 0x000fc40006000000 */
[----:B------:R-:W-:Y:S01]  /*05b0*/  SEL R24, R24, RZ, !P3 ;  /* 0x000000ff18187207 */ /* 0x000fe20005800000 */
[----:B------:R-:W5:Y:S01]  /*05c0*/  LDG.E R22, desc[UR6][R2.64+-0x8] ;  /* 0xfffff80602167981 */ /* 0x000f62000c1e1900 */
[----:B------:R-:W-:Y:S01]  /*05d0*/  FSETP.NEU.AND P1, PT, R21, 1, PT ;  /* 0x3f8000001500780b */ /* 0x000fe20003f2d000 */
[----:B------:R-:W-:Y:S01]  /*05e0*/  IMAD.SHL.U32 R21, R11, 0x20, RZ ;  /* 0x000000200b157824 */ /* 0x000fe200078e00ff */
[----:B------:R-:W-:Y:S02]  /*05f0*/  IADD3 R25, PT, PT, R25, R24, R23 ;  /* 0x0000001819197210 */ /* 0x000fe40007ffe017 */
[----:B------:R-:W-:Y:S01]  /*0600*/  FSETP.NEU.AND P2, PT, R20, 1, PT ;  /* 0x3f8000001400780b */ /* 0x000fe20003f4d000 */
[----:B------:R-:W5:Y:S01]  /*0610*/  LDG.E R23, desc[UR6][R2.64+-0xc] ;  /* 0xfffff40602177981 */ /* 0x000f62000c1e1900 */
[----:B------:R-:W-:-:S03]  /*0620*/  IMAD.SHL.U32 R20, R11, 0x10, RZ ;  /* 0x000000100b147824 */ /* 0x000fc600078e00ff */
[----:B------:R-:W5:Y:S01]  /*0630*/  LDG.E R24, desc[UR6][R2.64+-0x10] ;  /* 0xfffff00602187981 */ /* 0x000f62000c1e1900 */
[----:B------:R-:W-:Y:S02]  /*0640*/  SEL R21, R21, RZ, !P2 ;  /* 0x000000ff15157207 */ /* 0x000fe40005000000 */
[----:B------:R-:W-:-:S04]  /*0650*/  SEL R20, R20, RZ, !P1 ;  /* 0x000000ff14147207 */ /* 0x000fc80004800000 */
[----:B------:R-:W-:Y:S02]  /*0660*/  IADD3 R26, PT, PT, R21, R20, R25 ;  /* 0x00000014151a7210 */ /* 0x000fe40007ffe019 */
[----:B------:R-:W5:Y:S04]  /*0670*/  LDG.E R21, desc[UR6][R2.64+-0x14] ;  /* 0xffffec0602157981 */ /* 0x000f68000c1e1900 */
[----:B------:R-:W5:Y:S04]  /*0680*/  LDG.E R25, desc[UR6][R2.64+-0x18] ;  /* 0xffffe80602197981 */ /* 0x000f68000c1e1900 */
[----:B------:R0:W5:Y:S01]  /*0690*/  LDG.E R20, desc[UR6][R2.64+-0x1c] ;  /* 0xffffe40602147981 */ /* 0x000162000c1e1900 */
[----:B------:R-:W-:-:S02]  /*06a0*/  IMAD.SHL.U32 R28, R11, 0x80, RZ ;  /* 0x000000800b1c7824 */ /* 0x000fc400078e00ff */
[C---:B0-----:R-:W-:Y:S02]  /*06b0*/  IMAD.SHL.U32 R2, R11.reuse, 0x200, RZ ;  /* 0x000002000b027824 */ /* 0x041fe400078e00ff */
[----:B------:R-:W-:Y:S02]  /*06c0*/  IMAD.SHL.U32 R3, R11, 0x400, RZ ;  /* 0x000004000b037824 */ /* 0x000fe400078e00ff */
[----:B------:R-:W-:Y:S02]  /*06d0*/  VIADD R14, R14, 0x10 ;  /* 0x000000100e0e7836 */ /* 0x000fe40000000000 */
[----:B------:R-:W-:Y:S01]  /*06e0*/  VIADD R15, R15, 0xfffffff0 ;  /* 0xfffffff00f0f7836 */ /* 0x000fe20000000000 */
[----:B--2---:R-:W-:Y:S02]  /*06f0*/  FSETP.NEU.AND P1, PT, R17, 1, PT ;  /* 0x3f8000001100780b */ /* 0x004fe40003f2d000 */
[----:B---3--:R-:W-:Y:S01]  /*0700*/  FSETP.NEU.AND P2, PT, R16, 1, PT ;  /* 0x3f8000001000780b */ /* 0x008fe20003f4d000 */
[----:B------:R-:W-:-:S03]  /*0710*/  IMAD.SHL.U32 R16, R11, 0x40, RZ ;  /* 0x000000400b107824 */ /* 0x000fc600078e00ff */
[----:B------:R-:W-:Y:S02]  /*0720*/  SEL R28, R28, RZ, !P2 ;  /* 0x000000ff1c1c7207 */ /* 0x000fe40005000000 */
[----:B------:R-:W-:Y:S02]  /*0730*/  SEL R17, R16, RZ, !P1 ;  /* 0x000000ff10117207 */ /* 0x000fe40004800000 */
[----:B----4-:R-:W-:Y:S01]  /*0740*/  FSETP.NEU.AND P1, PT, R12, 1, PT ;  /* 0x3f8000000c00780b */ /* 0x010fe20003f2d000 */
[----:B------:R-:W-:Y:S01]  /*0750*/  IMAD.SHL.U32 R12, R11, 0x100, RZ ;  /* 0x000001000b0c7824 */ /* 0x000fe200078e00ff */
[----:B-----5:R-:W-:Y:S02]  /*0760*/  FSETP.NEU.AND P2, PT, R22, 1, PT ;  /* 0x3f8000001600780b */ /* 0x020fe40003f4d000 */
[----:B------:R-:W-:Y:S02]  /*0770*/  IADD3 R17, PT, PT, R28, R17, R26 ;  /* 0x000000111c117210 */ /* 0x000fe40007ffe01a */
[----:B------:R-:W-:-:S02]  /*0780*/  SEL R12, R12, RZ, !P1 ;  /* 0x000000ff0c0c7207 */ /* 0x000fc40004800000 */
[----:B------:R-:W-:Y:S02]  /*0790*/  FSETP.NEU.AND P3, PT, R23, 1, PT ;  /* 0x3f8000001700780b */ /* 0x000fe40003f6d000 */
[----:B------:R-:W-:Y:S02]  /*07a0*/  SEL R2, R2, RZ, !P2 ;  /* 0x000000ff02027207 */ /* 0x000fe40005000000 */
[----:B------:R-:W-:Y:S02]  /*07b0*/  FSETP.NEU.AND P4, PT, R24, 1, PT ;  /* 0x3f8000001800780b */ /* 0x000fe40003f8d000 */
[----:B------:R-:W-:Y:S02]  /*07c0*/  SHF.L.U32 R16, R11, 0xb, RZ ;  /* 0x0000000b0b107819 */ /* 0x000fe400000006ff */
[----:B------:R-:W-:Y:S02]  /*07d0*/  IADD3 R2, PT, PT, R2, R12, R17 ;  /* 0x0000000c02027210 */ /* 0x000fe40007ffe011 */
[----:B------:R-:W-:-:S02]  /*07e0*/  SEL R3, R3, RZ, !P3 ;  /* 0x000000ff03037207 */ /* 0x000fc40005800000 */
[----:B------:R-:W-:Y:S02]  /*07f0*/  SEL R16, R16, RZ, !P4 ;  /* 0x000000ff10107207 */ /* 0x000fe40006000000 */
[----:B------:R-:W-:Y:S02]  /*0800*/  FSETP.NEU.AND P1, PT, R21, 1, PT ;  /* 0x3f8000001500780b */ /* 0x000fe40003f2d000 */
[----:B------:R-:W-:Y:S01]  /*0810*/  IADD3 R2, PT, PT, R16, R3, R2 ;  /* 0x0000000310027210 */ /* 0x000fe20007ffe002 */
[----:B------:R-:W-:Y:S01]  /*0820*/  IMAD.SHL.U32 R3, R11, 0x1000, RZ ;  /* 0x000010000b037824 */ /* 0x000fe200078e00ff */
[----:B------:R-:W-:Y:S01]  /*0830*/  FSETP.NEU.AND P2, PT, R25, 1, PT ;  /* 0x3f8000001900780b */ /* 0x000fe20003f4d000 */
[----:B------:R-:W-:-:S03]  /*0840*/  IMAD.SHL.U32 R12, R11, 0x2000, RZ ;  /* 0x000020000b0c7824 */ /* 0x000fc600078e00ff */
[----:B------:R-:W-:Y:S02]  /*0850*/  SEL R3, R3, RZ, !P1 ;  /* 0x000000ff03037207 */ /* 0x000fe40004800000 */
[----:B------:R-:W-:Y:S01]  /*0860*/  ISETP.NE.AND P1, PT, R14, RZ, PT ;  /* 0x000000ff0e00720c */ /* 0x000fe20003f25270 */
[C---:B------:R-:W-:Y:S01]  /*0870*/  IMAD.SHL.U32 R16, R11.reuse, 0x4000, RZ ;  /* 0x000040000b107824 */ /* 0x040fe200078e00ff */
[----:B------:R-:W-:Y:S01]  /*0880*/  SEL R12, R12, RZ, !P2 ;  /* 0x000000ff0c0c7207 */ /* 0x000fe20005000000 */
[----:B------:R-:W-:Y:S01]  /*0890*/  IMAD.SHL.U32 R17, R11, 0x8000, RZ ;  /* 0x000080000b117824 */ /* 0x000fe200078e00ff */
[----:B------:R-:W-:Y:S02]  /*08a0*/  FSETP.NEU.AND P3, PT, R20, 1, PT ;  /* 0x3f8000001400780b */ /* 0x000fe40003f6d000 */
[----:B------:R-:W-:Y:S02]  /*08b0*/  FSETP.NEU.AND P4, PT, R27, 1, PT ;  /* 0x3f8000001b00780b */ /* 0x000fe40003f8d000 */
[----:B------:R-:W-:-:S02]  /*08c0*/  IADD3 R12, PT, PT, R12, R3, R2 ;  /* 0x000000030c0c7210 */ /* 0x000fc40007ffe002 */
[----:B------:R-:W-:Y:S02]  /*08d0*/  SEL R3, R16, RZ, !P3 ;  /* 0x000000ff10037207 */ /* 0x000fe40005800000 */
[----:B------:R-:W-:Y:S01]  /*08e0*/  SEL R17, R17, RZ, !P4 ;  /* 0x000000ff11117207 */ /* 0x000fe20006000000 */
[----:B------:R-:W-:-:S03]  /*08f0*/  IMAD.U32 R11, R11, 0x10000, RZ ;  /* 0x000100000b0b7824 */ /* 0x000fc600078e00ff */
[----:B------:R-:W-:Y:S01]  /*0900*/  IADD3 R12, PT, PT, R17, R3, R12 ;  /* 0x00000003110c7210 */ /* 0x000fe20007ffe00c */
[----:B------:R-:W-:Y:S06]  /*0910*/  @P1 BRA `(.L_x_32) ;  /* 0xfffffff800c41947 */ /* 0x000fec000383ffff */
[----:B------:R-:W-:-:S07]  /*0920*/  IMAD.MOV.U32 R14, RZ, RZ, R6 ;  /* 0x000000ffff0e7224 */ /* 0x000fce00078e0006 */
.L_x_31:
[----:B------:R-:W-:-:S13]  /*0930*/  ISETP.NE.AND P1, PT, R19, RZ, PT ;  /* 0x000000ff1300720c */ /* 0x000fda0003f25270 */
[----:B------:R-:W-:Y:S05]  /*0940*/  @!P1 BRA `(.L_x_33) ;  /* 0x0000000400749947 */ /* 0x000fea0003800000 */
[----:B------:R-:W-:Y:S01]  /*0950*/  VIADD R2, R19, 0xffffffff ;  /* 0xffffffff13027836 */ /* 0x000fe20000000000 */
[----:B------:R-:W-:-:S04]  /*0960*/  ISETP.NE.AND P1, PT, R18, RZ, PT ;  /* 0x000000ff1200720c */ /* 0x000fc80003f25270 */
[----:B------:R-:W-:-:S13]  /*0970*/  ISETP.GE.U32.AND P2, PT, R2, 0x7, PT ;  /* 0x000000070200780c */ /* 0x000fda0003f46070 */
[----:B------:R-:W-:Y:S05]  /*0980*/  @!P2 BRA `(.L_x_34) ;  /* 0x0000000000a4a947 */ /* 0x000fea0003800000 */
[----:B------:R-:W0:Y:S01]  /*0990*/  LDC.64 R2, c[0x0][0x380] ;  /* 0x0000e000ff027b82 */ /* 0x000e220000000a00 */
[----:B------:R-:W-:-:S05]  /*09a0*/  LOP3.LUT R16, RZ, R14, RZ, 0x33, !PT ;  /* 0x0000000eff107212 */ /* 0x000fca00078e33ff */
[----:B------:R-:W-:-:S04]  /*09b0*/  IMAD.IADD R15, R13, 0x1, R16 ;  /* 0x000000010d0f7824 */ /* 0x000fc800078e0210 */
[----:B0-----:R-:W-:-:S05]  /*09c0*/  IMAD.WIDE R2, R15, 0x4, R2 ;  /* 0x000000040f027825 */ /* 0x001fca00078e0202 */
[----:B------:R-:W2:Y:S04]  /*09d0*/  LDG.E R22, desc[UR6][R2.64+-0x4] ;  /* 0xfffffc0602167981 */ /* 0x000ea8000c1e1900 */
[----:B------:R-:W3:Y:S04]  /*09e0*/  LDG.E R21, desc[UR6][R2.64] ;  /* 0x0000000602157981 */ /* 0x000ee8000c1e1900 */
[----:B------:R-:W4:Y:S04]  /*09f0*/  LDG.E R23, desc[UR6][R2.64+-0x8] ;  /* 0xfffff80602177981 */ /* 0x000f28000c1e1900 */
[----:B------:R-:W5:Y:S04]  /*0a00*/  LDG.E R24, desc[UR6][R2.64+-0xc] ;  /* 0xfffff40602187981 */ /* 0x000f68000c1e1900 */
[----:B------:R-:W5:Y:S04]  /*0a10*/  LDG.E R15, desc[UR6][R2.64+-0x10] ;  /* 0xfffff006020f7981 */ /* 0x000f68000c1e1900 */
[----:B------:R-:W5:Y:S04]  /*0a20*/  LDG.E R16, desc[UR6][R2.64+-0x14] ;  /* 0xffffec0602107981 */ /* 0x000f68000c1e1900 */
[----:B------:R-:W5:Y:S04]  /*0a30*/  LDG.E R17, desc[UR6][R2.64+-0x18] ;  /* 0xffffe80602117981 */ /* 0x000f68000c1e1900 */
[----:B------:R0:W5:Y:S01]  /*0a40*/  LDG.E R20, desc[UR6][R2.64+-0x1c] ;  /* 0xffffe40602147981 */ /* 0x000162000c1e1900 */
[----:B------:R-:W-:-:S02]  /*0a50*/  VIADD R14, R14, 0x8 ;  /* 0x000000080e0e7836 */ /* 0x000fc40000000000 */
[C---:B0-----:R-:W-:Y:S01]  /*0a60*/  IMAD.SHL.U32 R3, R11.reuse, 0x10, RZ ;  /* 0x000000100b037824 */ /* 0x041fe200078e00ff */
[----:B--2---:R-:W-:Y:S02]  /*0a70*/  FSETP.NEU.AND P3, PT, R22, 1, PT ;  /* 0x3f8000001600780b */ /* 0x004fe40003f6d000 */
[----:B------:R-:W-:Y:S02]  /*0a80*/  SHF.L.U32 R22, R11, 0x1, RZ ;  /* 0x000000010b167819 */ /* 0x000fe400000006ff */
[----:B---3--:R-:W-:Y:S02]  /*0a90*/  FSETP.NEU.AND P2, PT, R21, 1, PT ;  /* 0x3f8000001500780b */ /* 0x008fe40003f4d000 */
[----:B------:R-:W-:Y:S02]  /*0aa0*/  SEL R22, R22, RZ, !P3 ;  /* 0x000000ff16167207 */ /* 0x000fe40005800000 */
[----:B----4-:R-:W-:Y:S01]  /*0ab0*/  FSETP.NEU.AND P4, PT, R23, 1, PT ;  /* 0x3f8000001700780b */ /* 0x010fe20003f8d000 */
[C---:B------:R-:W-:Y:S01]  /*0ac0*/  IMAD.SHL.U32 R23, R11.reuse, 0x4, RZ ;  /* 0x000000040b177824 */ /* 0x040fe200078e00ff */
[----:B------:R-:W-:-:S02]  /*0ad0*/  SEL R21, R11, RZ, !P2 ;  /* 0x000000ff0b157207 */ /* 0x000fc40005000000 */
[----:B-----5:R-:W-:Y:S01]  /*0ae0*/  FSETP.NEU.AND P5, PT, R24, 1, PT ;  /* 0x3f8000001800780b */ /* 0x020fe20003fad000 */
[C---:B------:R-:W-:Y:S01]  /*0af0*/  IMAD.SHL.U32 R24, R11.reuse, 0x8, RZ ;  /* 0x000000080b187824 */ /* 0x040fe200078e00ff */
[----:B------:R-:W-:Y:S01]  /*0b00*/  IADD3 R21, PT, PT, R22, R21, R12 ;  /* 0x0000001516157210 */ /* 0x000fe20007ffe00c */
[----:B------:R-:W-:Y:S01]  /*0b10*/  IMAD.SHL.U32 R12, R11, 0x20, RZ ;  /* 0x000000200b0c7824 */ /* 0x000fe200078e00ff */
[----:B------:R-:W-:Y:S02]  /*0b20*/  SEL R2, R23, RZ, !P4 ;  /* 0x000000ff17027207 */ /* 0x000fe40006000000 */
[----:B------:R-:W-:Y:S02]  /*0b30*/  SEL R24, R24, RZ, !P5 ;  /* 0x000000ff18187207 */ /* 0x000fe40006800000 */
[----:B------:R-:W-:Y:S01]  /*0b40*/  FSETP.NEU.AND P2, PT, R15, 1, PT ;  /* 0x3f8000000f00780b */ /* 0x000fe20003f4d000 */
[C---:B------:R-:W-:Y:S01]  /*0b50*/  IMAD.SHL.U32 R15, R11.reuse, 0x40, RZ ;  /* 0x000000400b0f7824 */ /* 0x040fe200078e00ff */
[----:B------:R-:W-:Y:S01]  /*0b60*/  FSETP.NEU.AND P3, PT, R16, 1, PT ;  /* 0x3f8000001000780b */ /* 0x000fe20003f6d000 */
[C---:B------:R-:W-:Y:S01]  /*0b70*/  IMAD.SHL.U32 R16, R11.reuse, 0x80, RZ ;  /* 0x000000800b107824 */ /* 0x040fe200078e00ff */
[----:B------:R-:W-:Y:S01]  /*0b80*/  IADD3 R2, PT, PT, R24, R2, R21 ;  /* 0x0000000218027210 */ /* 0x000fe20007ffe015 */
[----:B------:R-:W-:Y:S01]  /*0b90*/  IMAD.SHL.U32 R11, R11, 0x100, RZ ;  /* 0x000001000b0b7824 */ /* 0x000fe200078e00ff */
[----:B------:R-:W-:-:S02]  /*0ba0*/  FSETP.NEU.AND P4, PT, R17, 1, PT ;  /* 0x3f8000001100780b */ /* 0x000fc40003f8d000 */
[----:B------:R-:W-:Y:S02]  /*0bb0*/  FSETP.NEU.AND P5, PT, R20, 1, PT ;  /* 0x3f8000001400780b */ /* 0x000fe40003fad000 */
[----:B------:R-:W-:Y:S02]  /*0bc0*/  SEL R3, R3, RZ, !P2 ;  /* 0x000000ff03037207 */ /* 0x000fe40005000000 */
[----:B------:R-:W-:Y:S02]  /*0bd0*/  SEL R12, R12, RZ, !P3 ;  /* 0x000000ff0c0c7207 */ /* 0x000fe40005800000 */
[----:B------:R-:W-:Y:S02]  /*0be0*/  SEL R15, R15, RZ, !P4 ;  /* 0x000000ff0f0f7207 */ /* 0x000fe40006000000 */
[----:B------:R-:W-:Y:S02]  /*0bf0*/  SEL R16, R16, RZ, !P5 ;  /* 0x000000ff10107207 */ /* 0x000fe40006800000 */
[----:B------:R-:W-:-:S04]  /*0c00*/  IADD3 R12, PT, PT, R12, R3, R2 ;  /* 0x000000030c0c7210 */ /* 0x000fc80007ffe002 */
[----:B------:R-:W-:-:S07]  /*0c10*/  IADD3 R12, PT, PT, R16, R15, R12 ;  /* 0x0000000f100c7210 */ /* 0x000fce0007ffe00c */
.L_x_34:
[----:B------:R-:W-:Y:S05]  /*0c20*/  @!P1 BRA `(.L_x_33) ;  /* 0x0000000000bc9947 */ /* 0x000fea0003800000 */
[----:B------:R-:W-:Y:S01]  /*0c30*/  ISETP.NE.AND P1, PT, R7, RZ, PT ;  /* 0x000000ff0700720c */ /* 0x000fe20003f25270 */
[----:B------:R-:W-:-:S12]  /*0c40*/  @!P0 BRA `(.L_x_35) ;  /* 0x00000000005c8947 */ /* 0x000fd80003800000 */
[----:B------:R-:W0:Y:S01]  /*0c50*/  LDC.64 R2, c[0x0][0x380] ;  /* 0x0000e000ff027b82 */ /* 0x000e220000000a00 */
[----:B------:R-:W-:-:S05]  /*0c60*/  LOP3.LUT R16, RZ, R14, RZ, 0x33, !PT ;  /* 0x0000000eff107212 */ /* 0x000fca00078e33ff */
[----:B------:R-:W-:-:S04]  /*0c70*/  IMAD.IADD R15, R13, 0x1, R16 ;  /* 0x000000010d0f7824 */ /* 0x000fc800078e0210 */
[----:B0-----:R-:W-:-:S05]  /*0c80*/  IMAD.WIDE R2, R15, 0x4, R2 ;  /* 0x000000040f027825 */ /* 0x001fca00078e0202 */
[----:B------:R-:W2:Y:S04]  /*0c90*/  LDG.E R16, desc[UR6][R2.64+-0x8] ;  /* 0xfffff80602107981 */ /* 0x000ea8000c1e1900 */
[----:B------:R-:W3:Y:S04]  /*0ca0*/  LDG.E R20, desc[UR6][R2.64] ;  /* 0x0000000602147981 */ /* 0x000ee8000c1e1900 */
[----:B------:R-:W4:Y:S04]  /*0cb0*/  LDG.E R15, desc[UR6][R2.64+-0x4] ;  /* 0xfffffc06020f7981 */ /* 0x000f28000c1e1900 */
[----:B------:R-:W5:Y:S01]  /*0cc0*/  LDG.E R17, desc[UR6][R2.64+-0xc] ;  /* 0xfffff40602117981 */ /* 0x000f62000c1e1900 */
[----:B------:R-:W-:Y:S01]  /*0cd0*/  VIADD R14, R14, 0x4 ;  /* 0x000000040e0e7836 */ /* 0x000fe20000000000 */
[----:B--2---:R-:W-:Y:S01]  /*0ce0*/  FSETP.NEU.AND P4, PT, R16, 1, PT ;  /* 0x3f8000001000780b */ /* 0x004fe20003f8d000 */
[C---:B------:R-:W-:Y:S01]  /*0cf0*/  IMAD.SHL.U32 R16, R11.reuse, 0x2, RZ ;  /* 0x000000020b107824 */ /* 0x040fe200078e00ff */
[----:B---3--:R-:W-:Y:S01]  /*0d00*/  FSETP.NEU.AND P2, PT, R20, 1, PT ;  /* 0x3f8000001400780b */ /* 0x008fe20003f4d000 */
[----:B------:R-:W-:Y:S01]  /*0d10*/  IMAD.SHL.U32 R20, R11, 0x8, RZ ;  /* 0x000000080b147824 */ /* 0x000fe200078e00ff */
[----:B----4-:R-:W-:-:S02]  /*0d20*/  FSETP.NEU.AND P3, PT, R15, 1, PT ;  /* 0x3f8000000f00780b */ /* 0x010fc40003f6d000 */
[----:B------:R-:W-:Y:S02]  /*0d30*/  SEL R15, R11, RZ, !P2 ;  /* 0x000000ff0b0f7207 */ /* 0x000fe40005000000 */
[----:B-----5:R-:W-:Y:S02]  /*0d40*/  FSETP.NEU.AND P5, PT, R17, 1, PT ;  /* 0x3f8000001100780b */ /* 0x020fe40003fad000 */
[----:B------:R-:W-:Y:S02]  /*0d50*/  SHF.L.U32 R17, R11, 0x2, RZ ;  /* 0x000000020b117819 */ /* 0x000fe400000006ff */
[----:B------:R-:W-:Y:S02]  /*0d60*/  SEL R16, R16, RZ, !P3 ;  /* 0x000000ff10107207 */ /* 0x000fe40005800000 */
[----:B------:R-:W-:Y:S02]  /*0d70*/  SEL R17, R17, RZ, !P4 ;  /* 0x000000ff11117207 */ /* 0x000fe40006000000 */
[----:B------:R-:W-:-:S02]  /*0d80*/  SEL R20, R20, RZ, !P5 ;  /* 0x000000ff14147207 */ /* 0x000fc40006800000 */
[----:B------:R-:W-:Y:S01]  /*0d90*/  IADD3 R12, PT, PT, R16, R15, R12 ;  /* 0x0000000f100c7210 */ /* 0x000fe20007ffe00c */
[----:B------:R-:W-:-:S03]  /*0da0*/  IMAD.SHL.U32 R11, R11, 0x10, RZ ;  /* 0x000000100b0b7824 */ /* 0x000fc600078e00ff */
[----:B------:R-:W-:-:S07]  /*0db0*/  IADD3 R12, PT, PT, R20, R17, R12 ;  /* 0x00000011140c7210 */ /* 0x000fce0007ffe00c */
.L_x_35:
[----:B------:R-:W-:Y:S05]  /*0dc0*/  @!P1 BRA `(.L_x_33) ;  /* 0x0000000000549947 */ /* 0x000fea0003800000 */
[----:B------:R-:W0:Y:S01]  /*0dd0*/  LDC.64 R2, c[0x0][0x380] ;  /* 0x0000e000ff027b82 */ /* 0x000e220000000a00 */
[----:B------:R-:W-:-:S05]  /*0de0*/  LOP3.LUT R14, RZ, R14, RZ, 0x33, !PT ;  /* 0x0000000eff0e7212 */ /* 0x000fca00078e33ff */
[----:B------:R-:W-:-:S04]  /*0df0*/  IMAD.IADD R13, R13, 0x1, R14 ;  /* 0x000000010d0d7824 */ /* 0x000fc800078e020e */
[----:B0-----:R-:W-:-:S05]  /*0e00*/  IMAD.WIDE R2, R13, 0x4, R2 ;  /* 0x000000040d027825 */ /* 0x001fca00078e0202 */
[----:B------:R-:W2:Y:S01]  /*0e10*/  LDG.E R13, desc[UR6][R2.64] ;  /* 0x00000006020d7981 */ /* 0x000ea2000c1e1900 */
[----:B------:R-:W-:Y:S02]  /*0e20*/  ISETP.NE.AND P2, PT, R7, 0x1, PT ;  /* 0x000000010700780c */ /* 0x000fe40003f45270 */
[----:B--2---:R-:W-:-:S04]  /*0e30*/  FSETP.NEU.AND P1, PT, R13, 1, PT ;  /* 0x3f8000000d00780b */ /* 0x004fc80003f2d000 */
[----:B------:R-:W-:-:S05]  /*0e40*/  SEL R13, R11, RZ, !P1 ;  /* 0x000000ff0b0d7207 */ /* 0x000fca0004800000 */
[----:B------:R-:W-:Y:S02]  /*0e50*/  IMAD.IADD R12, R12, 0x1, R13 ;  /* 0x000000010c0c7824 */ /* 0x000fe400078e020d */
[----:B------:R-:W-:Y:S05]  /*0e60*/  @!P2 BRA `(.L_x_33) ;  /* 0x00000000002ca947 */ /* 0x000fea0003800000 */
[----:B------:R-:W-:Y:S01]  /*0e70*/  ISETP.NE.AND P2, PT, R7, 0x2, PT ;  /* 0x000000020700780c */ /* 0x000fe20003f45270 */
[----:B------:R-:W2:-:S12]  /*0e80*/  LDG.E R15, desc[UR6][R2.64+-0x4] ;  /* 0xfffffc06020f7981 */ /* 0x000e98000c1e1900 */
[----:B------:R-:W3:Y:S01]  /*0e90*/  @P2 LDG.E R14, desc[UR6][R2.64+-0x8] ;  /* 0xfffff806020e2981 */ /* 0x000ee2000c1e1900 */
[C---:B------:R-:W-:Y:S02]  /*0ea0*/  IMAD.SHL.U32 R13, R11.reuse, 0x2, RZ ;  /* 0x000000020b0d7824 */ /* 0x040fe400078e00ff */
[----:B------:R-:W-:Y:S01]  /*0eb0*/  @P2 IMAD.SHL.U32 R11, R11, 0x4, RZ ;  /* 0x000000040b0b2824 */ /* 0x000fe200078e00ff */
[----:B--2---:R-:W-:-:S04]  /*0ec0*/  FSETP.NEU.AND P1, PT, R15, 1, PT ;  /* 0x3f8000000f00780b */ /* 0x004fc80003f2d000 */
[----:B------:R-:W-:-:S05]  /*0ed0*/  SEL R13, R13, RZ, !P1 ;  /* 0x000000ff0d0d7207 */ /* 0x000fca0004800000 */
[----:B------:R-:W-:Y:S01]  /*0ee0*/  IMAD.IADD R12, R12, 0x1, R13 ;  /* 0x000000010c0c7824 */ /* 0x000fe200078e020d */
[----:B---3--:R-:W-:-:S04]  /*0ef0*/  @P2 FSETP.NEU.AND P1, PT, R14, 1, PT ;  /* 0x3f8000000e00280b */ /* 0x008fc80003f2d000 */
[----:B------:R-:W-:-:S05]  /*0f00*/  @P2 SEL R11, R11, RZ, !P1 ;  /* 0x000000ff0b0b2207 */ /* 0x000fca0004800000 */
[----:B------:R-:W-:-:S07]  /*0f10*/  @P2 IMAD.IADD R12, R12, 0x1, R11 ;  /* 0x000000010c0c2824 */ /* 0x000fce00078e020b */
.L_x_33:
[----:B------:R-:W0:Y:S01]  /*0f20*/  LDC.64 R2, c[0x0][0x388] ;  /* 0x0000e200ff027b82 */ /* 0x000e220000000a00 */
[----:B------:R-:W1:Y:S01]  /*0f30*/  LDCU UR8, c[0x0][0x394] ;  /* 0x00007280ff0877ac */ /* 0x000e620008000800 */
[----:B------:R-:W-:-:S04]  /*0f40*/  IADD3 R5, PT, PT, R4, R5, RZ ;  /* 0x0000000504057210 */ /* 0x000fc80007ffe0ff */
[----:B------:R-:W-:Y:S01]  /*0f50*/  ISETP.GE.AND P1, PT, R5, R0, PT ;  /* 0x000000000500720c */ /* 0x000fe20003f26270 */
[----:B-1----:R-:W-:-:S04]  /*0f60*/  IMAD R9, R9, UR8, R10 ;  /* 0x0000000809097c24 */ /* 0x002fc8000f8e020a */
[----:B0-----:R-:W-:-:S05]  /*0f70*/  IMAD.WIDE R2, R9, 0x4, R2 ;  /* 0x0000000409027825 */ /* 0x001fca00078e0202 */
[----:B------:R0:W-:Y:S03]  /*0f80*/  STG.E desc[UR6][R2.64], R12 ;  /* 0x0000000c02007986 */ /* 0x0001e6000c101906 */
[----:B------:R-:W-:Y:S05]  /*0f90*/  @!P1 BRA `(.L_x_36) ;  /* 0xfffffff000809947 */ /* 0x000fea000383ffff */
[----:B------:R-:W-:Y:S05]  /*0fa0*/  EXIT ;  /* 0x000000000000794d */ /* 0x000fea0003800000 */
.L_x_30:
        /* <DEDUP_REMOVED lines=12> */
[----:B0-----:R-:W-:-:S06]  /*1070*/  VIADD R6, R10, 0xffffffe ;  /* 0x0ffffffe0a067836 */ /* 0x001fcc0000000000 */
[----:B------:R0:W3:Y:S02]  /*1080*/  F2I.FTZ.U32.TRUNC.NTZ R7, R6 ;  /* 0x0000000600077305 */ /* 0x0000e4000021f000 */
[----:B0-----:R-:W-:Y:S02]  /*1090*/  IMAD.MOV.U32 R6, RZ, RZ, RZ ;  /* 0x000000ffff067224 */ /* 0x001fe400078e00ff */
[----:B---3--:R-:W-:-:S04]  /*10a0*/  IMAD R11, R11, R7, RZ ;  /* 0x000000070b0b7224 */ /* 0x008fc800078e02ff */
        /* <DEDUP_REMOVED lines=25> */
[----:B-1----:R-:W-:Y:S02]  /*1240*/  IMAD.MOV.U32 R8, RZ, RZ, RZ ;  /* 0x000000ffff087224 */ /* 0x002fe400078e00ff */
[----:B--2---:R-:W-:-:S04]  /*1250*/  IMAD.MOV R12, RZ, RZ, -R9 ;  /* 0x000000ffff0c7224 */ /* 0x004fc800078e0a09 */
[----:B------:R-:W-:Y:S01]  /*1260*/  IMAD R13, R12, R3, RZ ;  /* 0x000000030c0d7224 */ /* 0x000fe200078e02ff */
[----:B------:R-:W-:-:S03]  /*1270*/  LOP3.LUT R12, R10, 0x3, RZ, 0xc0, !PT ;  /* 0x000000030a0c7812 */ /* 0x000fc600078ec0ff */
[----:B0-----:R-:W-:-:S07]  /*1280*/  IMAD.HI.U32 R13, R9, R13, R8 ;  /* 0x0000000d090d7227 */ /* 0x001fce00078e0008 */
.L_x_39:
[----:B------:R-:W-:Y:S01]  /*1290*/  IABS R10, R5 ;  /* 0x00000005000a7213 */ /* 0x000fe20000000000 */
[----:B------:R-:W-:Y:S02]  /*12a0*/  IMAD.U32 R2, RZ, RZ, UR5 ;  /* 0x00000005ff027e24 */ /* 0x000fe4000f8e00ff */
[----:B------:R-:W-:Y:S02]  /*12b0*/  VIADD R11, R11, 0x1 ;  /* 0x000000010b0b7836 */ /* 0x000fe40000000000 */
[----:B0-----:R-:W-:Y:S01]  /*12c0*/  IMAD.HI.U32 R8, R13, R10, RZ ;  /* 0x0000000a0d087227 */ /* 0x001fe200078e00ff */
[----:B------:R-:W-:-:S03]  /*12d0*/  IABS R17, R2 ;  /* 0x0000000200117213 */ /* 0x000fc60000000000 */
[----:B------:R-:W-:-:S04]  /*12e0*/  IMAD.MOV R9, RZ, RZ, -R8 ;  /* 0x000000ffff097224 */ /* 0x000fc800078e0a08 */
[----:B------:R-:W-:Y:S01]  /*12f0*/  IMAD R10, R17, R9, R10 ;  /* 0x00000009110a7224 */ /* 0x000fe200078e020a */
[----:B------:R-:W-:-:S04]  /*1300*/  LOP3.LUT R9, R5, R2, RZ, 0x3c, !PT ;  /* 0x0000000205097212 */ /* 0x000fc800078e3cff */
[----:B------:R-:W-:Y:S02]  /*1310*/  ISETP.GT.U32.AND P1, PT, R3, R10, PT ;  /* 0x0000000a0300720c */ /* 0x000fe40003f24070 */
[----:B------:R-:W-:-:S11]  /*1320*/  ISETP.GE.AND P2, PT, R9, RZ, PT ;  /* 0x000000ff0900720c */ /* 0x000fd60003f46270 */
[----:B------:R-:W-:Y:S02]  /*1330*/  @!P1 IMAD.IADD R10, R10, 0x1, -R17 ;  /* 0x000000010a0a9824 */ /* 0x000fe400078e0a11 */
[----:B------:R-:W-:-:S03]  /*1340*/  @!P1 VIADD R8, R8, 0x1 ;  /* 0x0000000108089836 */ /* 0x000fc60000000000 */
[----:B------:R-:W-:-:S13]  /*1350*/  ISETP.GE.U32.AND P0, PT, R10, R3, PT ;  /* 0x000000030a00720c */ /* 0x000fda0003f06070 */
[----:B------:R-:W-:Y:S01]  /*1360*/  @P0 VIADD R8, R8, 0x1 ;  /* 0x0000000108080836 */ /* 0x000fe20000000000 */
[----:B------:R-:W-:-:S04]  /*1370*/  ISETP.NE.AND P0, PT, R11, R12, PT ;  /* 0x0000000c0b00720c */ /* 0x000fc80003f05270 */
[----:B------:R-:W-:-:S04]  /*1380*/  @!P2 IADD3 R8, PT, PT, -R8, RZ, RZ ;  /* 0x000000ff0808a210 */ /* 0x000fc80007ffe1ff */
        /* <DEDUP_REMOVED lines=8> */
.L_x_38:
[----:B------:R-:W-:Y:S05]  /*1410*/  BSYNC.RECONVERGENT B0 ;  /* 0x0000000000007941 */ /* 0x000fea0003800200 */
.L_x_37:
        /* <DEDUP_REMOVED lines=9> */
[----:B--2---:R-:W-:Y:S02]  /*14b0*/  IMAD.MOV.U32 R10, RZ, RZ, RZ ;  /* 0x000000ffff0a7224 */ /* 0x004fe400078e00ff */
[----:B----4-:R-:W-:-:S04]  /*14c0*/  IMAD.MOV R7, RZ, RZ, -R11 ;  /* 0x000000ffff077224 */ /* 0x010fc800078e0a0b */
[----:B------:R-:W-:-:S04]  /*14d0*/  IMAD R7, R7, R6, RZ ;  /* 0x0000000607077224 */ /* 0x000fc800078e02ff */
[----:B01-3--:R-:W-:-:S07]  /*14e0*/  IMAD.HI.U32 R7, R11, R7, R10 ;  /* 0x000000070b077227 */ /* 0x00bfce00078e000a */
.L_x_40:
[----:B------:R-:W-:Y:S02]  /*14f0*/  IABS R12, R8 ;  /* 0x00000008000c7213 */ /* 0x000fe40000000000 */
[-C--:B------:R-:W-:Y:S02]  /*1500*/  IABS R17, R5.reuse ;  /* 0x0000000500117213 */ /* 0x080fe40000000000 */
[----:B------:R-:W0:Y:S01]  /*1510*/  I2F.RP R9, R12 ;  /* 0x0000000c00097306 */ /* 0x000e220000209400 */
[----:B------:R-:W-:Y:S02]  /*1520*/  IADD3 R13, PT, PT, R4, R5, RZ ;  /* 0x00000005040d7210 */ /* 0x000fe40007ffe0ff */
[----:B------:R-:W-:Y:S02]  /*1530*/  IMAD.HI.U32 R10, R7, R17, RZ ;  /* 0x00000011070a7227 */ /* 0x000fe400078e00ff */
[----:B------:R-:W-:Y:S02]  /*1540*/  IABS R18, R13 ;  /* 0x0000000d00127213 */ /* 0x000fe40000000000 */
[----:B------:R-:W-:-:S04]  /*1550*/  IMAD.MOV R7, RZ, RZ, -R10 ;  /* 0x000000ffff077224 */ /* 0x000fc800078e0a0a */
[----:B------:R-:W-:Y:S01]  /*1560*/  IMAD R17, R12, R7, R17 ;  /* 0x000000070c117224 */ /* 0x000fe200078e0211 */
[----:B0-----:R-:W0:Y:S04]  /*1570*/  MUFU.RCP R9, R9 ;  /* 0x0000000900097308 */ /* 0x001e280000001000 */
[----:B------:R-:W-:-:S13]  /*1580*/  ISETP.GT.U32.AND P2, PT, R6, R17, PT ;  /* 0x000000110600720c */ /* 0x000fda0003f44070 */
[--C-:B------:R-:W-:Y:S02]  /*1590*/  @!P2 IMAD.IADD R17, R17, 0x1, -R12.reuse ;  /* 0x000000011111a824 */ /* 0x100fe400078e0a0c */
[----:B------:R-:W-:Y:S02]  /*15a0*/  @!P2 VIADD R10, R10, 0x1 ;  /* 0x000000010a0aa836 */ /* 0x000fe40000000000 */
[----:B0-----:R-:W-:Y:S01]  /*15b0*/  VIADD R14, R9, 0xffffffe ;  /* 0x0ffffffe090e7836 */ /* 0x001fe20000000000 */
[----:B------:R-:W-:Y:S01]  /*15c0*/  ISETP.GE.U32.AND P0, PT, R17, R6, PT ;  /* 0x000000061100720c */ /* 0x000fe20003f06070 */
[----:B------:R-:W-:Y:S02]  /*15d0*/  IMAD.MOV.U32 R6, RZ, RZ, R12 ;  /* 0x000000ffff067224 */ /* 0x000fe400078e000c */
[----:B------:R0:W1:Y:S02]  /*15e0*/  F2I.FTZ.U32.TRUNC.NTZ R15, R14 ;  /* 0x0000000e000f7305 */ /* 0x000064000021f000 */
[----:B0-----:R-:W-:-:S08]  /*15f0*/  IMAD.MOV.U32 R14, RZ, RZ, RZ ;  /* 0x000000ffff0e7224 */ /* 0x001fd000078e00ff */
[----:B------:R-:W-:Y:S02]  /*1600*/  @P0 VIADD R10, R10, 0x1 ;  /* 0x000000010a0a0836 */ /* 0x000fe40000000000 */
[----:B-1----:R-:W-:-:S04]  /*1610*/  IMAD.MOV R11, RZ, RZ, -R15 ;  /* 0x000000ffff0b7224 */ /* 0x002fc800078e0a0f */
[----:B------:R-:W-:Y:S02]  /*1620*/  IMAD R7, R11, R12, RZ ;  /* 0x0000000c0b077224 */ /* 0x000fe400078e02ff */
[----:B------:R-:W-:Y:S02]  /*1630*/  IMAD.IADD R11, R4, 0x1, R13 ;  /* 0x00000001040b7824 */ /* 0x000fe400078e020d */
[----:B------:R-:W-:-:S03]  /*1640*/  IMAD.HI.U32 R7, R15, R7, R14 ;  /* 0x000000070f077227 */ /* 0x000fc600078e000e */
[----:B------:R-:W-:Y:S01]  /*1650*/  IABS R20, R11 ;  /* 0x0000000b00147213 */ /* 0x000fe20000000000 */
[----:B------:R-:W-:Y:S02]  /*1660*/  IMAD.IADD R9, R4, 0x1, R11 ;  /* 0x0000000104097824 */ /* 0x000fe400078e020b */
[----:B------:R-:W-:-:S03]  /*1670*/  IMAD.HI.U32 R15, R7, R18, RZ ;  /* 0x00000012070f7227 */ /* 0x000fc600078e00ff */
[----:B------:R-:W-:Y:S01]  /*1680*/  IABS R22, R9 ;  /* 0x0000000900167213 */ /* 0x000fe20000000000 */
[----:B------:R-:W-:Y:S02]  /*1690*/  IMAD.MOV R19, RZ, RZ, -R15 ;  /* 0x000000ffff137224 */ /* 0x000fe400078e0a0f */
[----:B------:R-:W-:-:S04]  /*16a0*/  IMAD.HI.U32 R14, R7, R20, RZ ;  /* 0x00000014070e7227 */ /* 0x000fc800078e00ff */
[----:B------:R-:W-:-:S04]  /*16b0*/  IMAD.HI.U32 R16, R7, R22, RZ ;  /* 0x0000001607107227 */ /* 0x000fc800078e00ff */
[----:B------:R-:W-:Y:S01]  /*16c0*/  IMAD R17, R12, R19, R18 ;  /* 0x000000130c117224 */ /* 0x000fe200078e0212 */
[----:B------:R-:W-:Y:S01]  /*16d0*/  LOP3.LUT R18, R5, R8, RZ, 0x3c, !PT ;  /* 0x0000000805127212 */ /* 0x000fe200078e3cff */
[----:B------:R-:W-:Y:S02]  /*16e0*/  IMAD.MOV R21, RZ, RZ, -R14 ;  /* 0x000000ffff157224 */ /* 0x000fe400078e0a0e */
[----:B------:R-:W-:Y:S01]  /*16f0*/  IMAD.MOV R23, RZ, RZ, -R16 ;  /* 0x000000ffff177224 */ /* 0x000fe200078e0a10 */
[----:B------:R-:W-:Y:S01]  /*1700*/  ISETP.GT.U32.AND P6, PT, R6, R17, PT ;  /* 0x000000110600720c */ /* 0x000fe20003fc4070 */
[----:B------:R-:W-:Y:S01]  /*1710*/  IMAD R19, R12, R21, R20 ;  /* 0x000000150c137224 */ /* 0x000fe200078e0214 */
[----:B------:R-:W-:Y:S01]  /*1720*/  ISETP.GE.AND P3, PT, R18, RZ, PT ;  /* 0x000000ff1200720c */ /* 0x000fe20003f66270 */
[----:B------:R-:W-:-:S03]  /*1730*/  IMAD R21, R12, R23, R22 ;  /* 0x000000170c157224 */ /* 0x000fc600078e0216 */
[C---:B------:R-:W-:Y:S02]  /*1740*/  ISETP.GT.U32.AND P5, PT, R6.reuse, R19, PT ;  /* 0x000000130600720c */ /* 0x040fe40003fa4070 */
[----:B------:R-:W-:-:S05]  /*1750*/  ISETP.GT.U32.AND P1, PT, R6, R21, PT ;  /* 0x000000150600720c */ /* 0x000fca0003f24070 */
[--C-:B------:R-:W-:Y:S02]  /*1760*/  @!P6 IMAD.IADD R17, R17, 0x1, -R12.reuse ;  /* 0x000000011111e824 */ /* 0x100fe400078e0a0c */
[----:B------:R-:W-:Y:S01]  /*1770*/  @!P6 VIADD R15, R15, 0x1 ;  /* 0x000000010f0fe836 */ /* 0x000fe20000000000 */
[----:B------:R-:W-:Y:S02]  /*1780*/  @!P3 IADD3 R10, PT, PT, -R10, RZ, RZ ;  /* 0x000000ff0a0ab210 */ /* 0x000fe40007ffe1ff */
[----:B------:R-:W-:Y:S01]  /*1790*/  ISETP.GE.U32.AND P4, PT, R17, R6, PT ;  /* 0x000000061100720c */ /* 0x000fe20003f86070 */
[----:B------:R-:W-:Y:S01]  /*17a0*/  @!P5 VIADD R14, R14, 0x1 ;  /* 0x000000010e0ed836 */ /* 0x000fe20000000000 */
[----:B------:R-:W-:Y:S01]  /*17b0*/  @!P5 IADD3 R19, PT, PT, R19, -R12, RZ ;  /* 0x8000000c1313d210 */ /* 0x000fe20007ffe0ff */
[----:B------:R-:W-:Y:S01]  /*17c0*/  @!P1 IMAD.IADD R21, R21, 0x1, -R12 ;  /* 0x0000000115159824 */ /* 0x000fe200078e0a0c */
[----:B------:R-:W-:Y:S01]  /*17d0*/  LOP3.LUT R12, R13, R8, RZ, 0x3c, !PT ;  /* 0x000000080d0c7212 */ /* 0x000fe200078e3cff */
[----:B------:R-:W-:Y:S01]  /*17e0*/  @!P1 VIADD R16, R16, 0x1 ;  /* 0x0000000110109836 */ /* 0x000fe20000000000 */
[----:B------:R-:W-:-:S02]  /*17f0*/  ISETP.GE.U32.AND P2, PT, R19, R6, PT ;  /* 0x000000061300720c */ /* 0x000fc40003f46070 */
[----:B------:R-:W-:Y:S02]  /*1800*/  ISETP.GE.AND P6, PT, R12, RZ, PT ;  /* 0x000000ff0c00720c */ /* 0x000fe40003fc6270 */
[----:B------:R-:W-:Y:S02]  /*1810*/  LOP3.LUT R12, R11, R8, RZ, 0x3c, !PT ;  /* 0x000000080b0c7212 */ /* 0x000fe400078e3cff */
[----:B------:R-:W-:Y:S01]  /*1820*/  ISETP.GE.U32.AND P0, PT, R21, R6, PT ;  /* 0x000000061500720c */ /* 0x000fe20003f06070 */
[----:B------:R-:W-:Y:S01]  /*1830*/  @P4 VIADD R15, R15, 0x1 ;  /* 0x000000010f0f4836 */ /* 0x000fe20000000000 */
[-C--:B------:R-:W-:Y:S02]  /*1840*/  LOP3.LUT R17, R9, R8.reuse, RZ, 0x3c, !PT ;  /* 0x0000000809117212 */ /* 0x080fe400078e3cff */
[----:B------:R-:W-:Y:S02]  /*1850*/  ISETP.GE.AND P5, PT, R12, RZ, PT ;  /* 0x000000ff0c00720c */ /* 0x000fe40003fa6270 */
[----:B------:R-:W-:Y:S01]  /*1860*/  ISETP.GE.AND P4, PT, R17, RZ, PT ;  /* 0x000000ff1100720c */ /* 0x000fe20003f86270 */
[----:B------:R-:W-:Y:S01]  /*1870*/  @P2 VIADD R14, R14, 0x1 ;  /* 0x000000010e0e2836 */ /* 0x000fe20000000000 */
[----:B------:R-:W-:Y:S01]  /*1880*/  ISETP.NE.AND P1, PT, R8, RZ, PT ;  /* 0x000000ff0800720c */ /* 0x000fe20003f25270 */
[----:B------:R-:W-:Y:S01]  /*1890*/  @!P6 IMAD.MOV R15, RZ, RZ, -R15 ;  /* 0x000000ffff0fe224 */ /* 0x000fe200078e0a0f */
[----:B------:R-:W-:-:S03]  /*18a0*/  LOP3.LUT R17, RZ, R8, RZ, 0x33, !PT ;  /* 0x00000008ff117212 */ /* 0x000fc600078e33ff */
[----:B------:R-:W-:Y:S01]  /*18b0*/  @P0 VIADD R16, R16, 0x1 ;  /* 0x0000000110100836 */ /* 0x000fe20000000000 */
[C---:B------:R-:W-:Y:S02]  /*18c0*/  SEL R10, R17.reuse, R10, !P1 ;  /* 0x0000000a110a7207 */ /* 0x040fe40004800000 */
[C---:B------:R-:W-:Y:S01]  /*18d0*/  SEL R15, R17.reuse, R15, !P1 ;  /* 0x0000000f110f7207 */ /* 0x040fe20004800000 */
[----:B------:R-:W-:Y:S02]  /*18e0*/  @!P5 IMAD.MOV R14, RZ, RZ, -R14 ;  /* 0x000000ffff0ed224 */ /* 0x000fe400078e0a0e */
[----:B------:R-:W-:Y:S02]  /*18f0*/  @!P4 IMAD.MOV R16, RZ, RZ, -R16 ;  /* 0x000000ffff10c224 */ /* 0x000fe400078e0a10 */
[----:B------:R-:W-:Y:S01]  /*1900*/  IMAD.MOV R12, RZ, RZ, -R10 ;  /* 0x000000ffff0c7224 */ /* 0x000fe200078e0a0a */
[C---:B------:R-:W-:Y:S02]  /*1910*/  SEL R14, R17.reuse, R14, !P1 ;  /* 0x0000000e110e7207 */ /* 0x040fe40004800000 */
[----:B------:R-:W-:Y:S01]  /*1920*/  SEL R16, R17, R16, !P1 ;  /* 0x0000001011107207 */ /* 0x000fe20004800000 */
[----:B------:R-:W-:-:S02]  /*1930*/  IMAD.MOV R17, RZ, RZ, -R15 ;  /* 0x000000ffff117224 */ /* 0x000fc400078e0a0f */
[----:B------:R-:W-:Y:S02]  /*1940*/  IMAD.MOV R18, RZ, RZ, -R14 ;  /* 0x000000ffff127224 */ /* 0x000fe400078e0a0e */
[----:B------:R-:W-:Y:S02]  /*1950*/  IMAD.MOV R19, RZ, RZ, -R16 ;  /* 0x000000ffff137224 */ /* 0x000fe400078e0a10 */
[C---:B------:R-:W-:Y:S02]  /*1960*/  IMAD R5, R8.reuse, R12, R5 ;  /* 0x0000000c08057224 */ /* 0x040fe400078e0205 */
[C---:B------:R-:W-:Y:S02]  /*1970*/  IMAD R12, R8.reuse, R17, R13 ;  /* 0x00000011080c7224 */ /* 0x040fe400078e020d */
[C---:B------:R-:W-:Y:S02]  /*1980*/  IMAD R11, R8.reuse, R18, R11 ;  /* 0x00000012080b7224 */ /* 0x040fe400078e020b */
[----:B------:R-:W-:-:S02]  /*1990*/  IMAD R17, R8, R19, R9 ;  /* 0x0000001308117224 */ /* 0x000fc400078e0209 */
[----:B------:R-:W-:Y:S02]  /*19a0*/  IMAD R5, R10, UR4, R5 ;  /* 0x000000040a057c24 */ /* 0x000fe4000f8e0205 */
[----:B------:R-:W-:Y:S02]  /*19b0*/  IMAD R13, R15, UR4, R12 ;  /* 0x000000040f0d7c24 */ /* 0x000fe4000f8e020c */
[----:B------:R-:W-:Y:S02]  /*19c0*/  IMAD R15, R14, UR4, R11 ;  /* 0x000000040e0f7c24 */ /* 0x000fe4000f8e020b */
[----:B------:R-:W-:Y:S02]  /*19d0*/  IMAD R17, R16, UR4, R17 ;  /* 0x0000000410117c24 */ /* 0x000fe4000f8e0211 */
[----:B------:R-:W-:-:S04]  /*19e0*/  IMAD.WIDE R10, R5, 0x4, R2 ;  /* 0x00000004050a7825 */ /* 0x000fc800078e0202 */
[--C-:B------:R-:W-:Y:S01]  /*19f0*/  IMAD.WIDE R12, R13, 0x4, R2.reuse ;  /* 0x000000040d0c7825 */ /* 0x100fe200078e0202 */
[----:B------:R0:W-:Y:S03]  /*1a00*/  STG.E desc[UR6][R10.64], RZ ;  /* 0x000000ff0a007986 */ /* 0x0001e6000c101906 */
[--C-:B------:R-:W-:Y:S01]  /*1a10*/  IMAD.WIDE R14, R15, 0x4, R2.reuse ;  /* 0x000000040f0e7825 */ /* 0x100fe200078e0202 */
[----:B------:R0:W-:Y:S03]  /*1a20*/  STG.E desc[UR6][R12.64], RZ ;  /* 0x000000ff0c007986 */ /* 0x0001e6000c101906 */
[----:B------:R-:W-:Y:S01]  /*1a30*/  IMAD.WIDE R16, R17, 0x4, R2 ;  /* 0x0000000411107825 */ /* 0x000fe200078e0202 */
[----:B------:R0:W-:Y:S03]  /*1a40*/  STG.E desc[UR6][R14.64], RZ ;  /* 0x000000ff0e007986 */ /* 0x0001e6000c101906 */
[----:B------:R-:W-:Y:S01]  /*1a50*/  IMAD.IADD R5, R4, 0x1, R9 ;  /* 0x0000000104057824 */ /* 0x000fe200078e0209 */
[----:B------:R0:W-:Y:S04]  /*1a60*/  STG.E desc[UR6][R16.64], RZ ;  /* 0x000000ff10007986 */ /* 0x0001e8000c101906 */
[----:B------:R-:W-:-:S13]  /*1a70*/  ISETP.GE.AND P0, PT, R5, R0, PT ;  /* 0x000000000500720c */ /* 0x000fda0003f06270 */
[----:B0-----:R-:W-:Y:S05]  /*1a80*/  @!P0 BRA `(.L_x_40) ;  /* 0xfffffff800988947 */ /* 0x001fea000383ffff */
[----:B------:R-:W-:Y:S05]  /*1a90*/  EXIT ;  /* 0x000000000000794d */ /* 0x000fea0003800000 */
.L_x_41:
        /* <DEDUP_REMOVED lines=14> */
.L_x_44:


//--------------------- .nv.shared._Z13MatrixMulXnorPiS_PfPhiiiiiii --------------------------
	.section	.nv.shared._Z13MatrixMulXnorPiS_PfPhiiiiiii,"aw",@nobits
	.sectionflags	@""
	.align	4
.nv.shared._Z13MatrixMulXnorPiS_PfPhiiiiiii:
	.zero		2304


//--------------------- .nv.shared.reserved.0     --------------------------
	.section	.nv.shared.reserved.0,"aw",@nobits
	.weak		__nv_reservedSMEM_offset_0_alias
	.size		__nv_reservedSMEM_offset_0_alias, 0, 64
	.other		__nv_reservedSMEM_offset_0_alias,@"STO_CUDA_RESERVED_SHARED STV_DEFAULT"
__nv_reservedSMEM_offset_0_alias:
	.zero		0
	.zero		64


//--------------------- .nv.constant0._Z13MatrixMulXnorPiS_PfPhiiiiiii --------------------------
	.section	.nv.constant0._Z13MatrixMulXnorPiS_PfPhiiiiiii,"a",@progbits
	.sectionflags	@""
	.align	4
.nv.constant0._Z13MatrixMulXnorPiS_PfPhiiiiiii:
	.zero		956


//--------------------- .nv.constant0._Z11BMatrix2BinPfPiiiiii --------------------------
	.section	.nv.constant0._Z11BMatrix2BinPfPiiiiii,"a",@progbits
	.sectionflags	@""
	.align	4
.nv.constant0._Z11BMatrix2BinPfPiiiiii:
	.zero		932


//--------------------- .nv.constant0._Z11AMatrix2BinPfPiiiiii --------------------------
	.section	.nv.constant0._Z11AMatrix2BinPfPiiiiii,"a",@progbits
	.sectionflags	@""
	.align	4
.nv.constant0._Z11AMatrix2BinPfPiiiiii:
	.zero		932


//--------------------- SYMBOLS --------------------------

	.type		.nv.reservedSmem.offset0,@object
	.size		.nv.reservedSmem.offset0,0x4
	.type		.nv.reservedSmem.cap,@object
	.size		.nv.reservedSmem.cap,0x4
